	.target	sm_90a

	.elftype	@"ET_EXEC"


//--------------------- .note.nv.tkinfo           --------------------------
	.section	.note.nv.tkinfo,"",@"SHT_NOTE"
	.sectionflags	@"SHF_NOTE_NV_TKINFO"
	.tkinfo
        /*0018*/ 	.word	0x00000002
        /*0030*/ 	.string	""
        /*0030*/ 	.string	"ptxas"
        /*0030*/ 	.string	"Cuda compilation tools, release 13.0, V13.0.88"
        /*0030*/ 	.string	"Build cuda_13.0.r13.0/compiler.36424714_0"
        /*0030*/ 	.string	"-arch sm_90a -m 64 "



//--------------------- .note.nv.cuinfo           --------------------------
	.section	.note.nv.cuinfo,"",@"SHT_NOTE"
	.sectionflags	@"SHF_NOTE_NV_CUINFO"
        /*0018*/ 	.short	0x0002
        /*001a*/ 	.short	0x005a
        /*001c*/ 	.short	0x0082
	.zero		2


//--------------------- .nv.info                  --------------------------
	.section	.nv.info,"",@"SHT_CUDA_INFO"
	.align	4


	//----- nvinfo : EIATTR_REGCOUNT
	.align		4
        /*0000*/ 	.byte	0x04, 0x2f
        /*0002*/ 	.short	(.L_15 - .L_14)
	.align		4
.L_14:
        /*0004*/ 	.word	index@(_ZN7cutlass13device_kernelINS_4gemm6kernel13GemmUniversalIN4cute5tupleIJiiiiEEENS1_10collective13CollectiveMmaINS1_34MainloopSm90TmaGmmaWarpSpecializedILi22ENS5_IJNS4_1CILi1EEENSA_ILi4EEESB_EEENS1_35KernelTmaWarpSpecializedCooperativeEEENS5_IJNSA_ILi256EEENSA_ILi64EEENSA_ILi32EEEEEEaNS5_IJlSB_lEEEaSK_NS4_8TiledMMAINS4_8MMA_AtomIJNS4_4SM904GMMA26MMA_64x64x32_S32S8S8_SS_TNEEEENS4_6LayoutINS5_IJNSA_ILi2EEESB_SB_EEENS5_IJSB_NSA_ILi0EEESU_EEEEENS5_IJNS4_10UnderscoreESX_SX_EEEEENS4_23SM90_TMA_LOAD_MULTICASTENS4_14ComposedLayoutINS4_7SwizzleILi1ELi4ELi3EEENS4_18smem_ptr_flag_bitsILi8EEENSR_INS5_IJNSA_ILi8EEESI_EEENS5_IJSI_SB_EEEEEEEvNS4_8identityENS4_13SM90_TMA_LOADES1A_vS1B_EENS_8epilogue10collective6detail29Sm90TmaWarpSpecializedAdapterINS1F_15DefaultEpilogueIaSK_SK_NS1E_6thread17LinearCombinationIaLi1EiiLNS1J_9ScaleType4KindE0ELNS_15FloatRoundStyleE2EaEENS1_15EpilogueDefaultEEEEEvvEEEEvNT_6ParamsE)
        /*0008*/ 	.word	0x000000a8


	//----- nvinfo : EIATTR_FRAME_SIZE
	.align		4
.L_15:
        /*000c*/ 	.byte	0x04, 0x11
        /*000e*/ 	.short	(.L_17 - .L_16)
	.align		4
.L_16:
        /*0010*/ 	.word	index@(_ZN7cutlass13device_kernelINS_4gemm6kernel13GemmUniversalIN4cute5tupleIJiiiiEEENS1_10collective13CollectiveMmaINS1_34MainloopSm90TmaGmmaWarpSpecializedILi22ENS5_IJNS4_1CILi1EEENSA_ILi4EEESB_EEENS1_35KernelTmaWarpSpecializedCooperativeEEENS5_IJNSA_ILi256EEENSA_ILi64EEENSA_ILi32EEEEEEaNS5_IJlSB_lEEEaSK_NS4_8TiledMMAINS4_8MMA_AtomIJNS4_4SM904GMMA26MMA_64x64x32_S32S8S8_SS_TNEEEENS4_6LayoutINS5_IJNSA_ILi2EEESB_SB_EEENS5_IJSB_NSA_ILi0EEESU_EEEEENS5_IJNS4_10UnderscoreESX_SX_EEEEENS4_23SM90_TMA_LOAD_MULTICASTENS4_14ComposedLayoutINS4_7SwizzleILi1ELi4ELi3EEENS4_18smem_ptr_flag_bitsILi8EEENSR_INS5_IJNSA_ILi8EEESI_EEENS5_IJSI_SB_EEEEEEEvNS4_8identityENS4_13SM90_TMA_LOADES1A_vS1B_EENS_8epilogue10collective6detail29Sm90TmaWarpSpecializedAdapterINS1F_15DefaultEpilogueIaSK_SK_NS1E_6thread17LinearCombinationIaLi1EiiLNS1J_9ScaleType4KindE0ELNS_15FloatRoundStyleE2EaEENS1_15EpilogueDefaultEEEEEvvEEEEvNT_6ParamsE)
        /*0014*/ 	.word	0x00000000


	//----- nvinfo : EIATTR_MIN_STACK_SIZE
	.align		4
.L_17:
        /*0018*/ 	.byte	0x04, 0x12
        /*001a*/ 	.short	(.L_19 - .L_18)
	.align		4
.L_18:
        /*001c*/ 	.word	index@(_ZN7cutlass13device_kernelINS_4gemm6kernel13GemmUniversalIN4cute5tupleIJiiiiEEENS1_10collective13CollectiveMmaINS1_34MainloopSm90TmaGmmaWarpSpecializedILi22ENS5_IJNS4_1CILi1EEENSA_ILi4EEESB_EEENS1_35KernelTmaWarpSpecializedCooperativeEEENS5_IJNSA_ILi256EEENSA_ILi64EEENSA_ILi32EEEEEEaNS5_IJlSB_lEEEaSK_NS4_8TiledMMAINS4_8MMA_AtomIJNS4_4SM904GMMA26MMA_64x64x32_S32S8S8_SS_TNEEEENS4_6LayoutINS5_IJNSA_ILi2EEESB_SB_EEENS5_IJSB_NSA_ILi0EEESU_EEEEENS5_IJNS4_10UnderscoreESX_SX_EEEEENS4_23SM90_TMA_LOAD_MULTICASTENS4_14ComposedLayoutINS4_7SwizzleILi1ELi4ELi3EEENS4_18smem_ptr_flag_bitsILi8EEENSR_INS5_IJNSA_ILi8EEESI_EEENS5_IJSI_SB_EEEEEEEvNS4_8identityENS4_13SM90_TMA_LOADES1A_vS1B_EENS_8epilogue10collective6detail29Sm90TmaWarpSpecializedAdapterINS1F_15DefaultEpilogueIaSK_SK_NS1E_6thread17LinearCombinationIaLi1EiiLNS1J_9ScaleType4KindE0ELNS_15FloatRoundStyleE2EaEENS1_15EpilogueDefaultEEEEEvvEEEEvNT_6ParamsE)
        /*0020*/ 	.word	0x00000000
.L_19:


//--------------------- .nv.compat                --------------------------
	.section	.nv.compat,"",@"SHT_CUDA_COMPAT_INFO"
	.align	4
        /*0000*/ 	.byte	0x02, 0x09, 0x01, 0x00, 0x02, 0x02, 0x04, 0x00, 0x02, 0x05, 0x05, 0x00, 0x03, 0x07, 0x01, 0x01
        /*0010*/ 	.byte	0x02, 0x03, 0x01, 0x00, 0x02, 0x06, 0x01, 0x00, 0x04, 0x0b, 0x08, 0x00, 0x00, 0x00, 0x00, 0x00
        /*0020*/ 	.byte	0x00, 0x00, 0x00, 0x00


//--------------------- .nv.info._ZN7cutlass13device_kernelINS_4gemm6kernel13GemmUniversalIN4cute5tupleIJiiiiEEENS1_10collective13CollectiveMmaINS1_34MainloopSm90TmaGmmaWarpSpecializedILi22ENS5_IJNS4_1CILi1EEENSA_ILi4EEESB_EEENS1_35KernelTmaWarpSpecializedCooperativeEEENS5_IJNSA_ILi256EEENSA_ILi64EEENSA_ILi32EEEEEEaNS5_IJlSB_lEEEaSK_NS4_8TiledMMAINS4_8MMA_AtomIJNS4_4SM904GMMA26MMA_64x64x32_S32S8S8_SS_TNEEEENS4_6LayoutINS5_IJNSA_ILi2EEESB_SB_EEENS5_IJSB_NSA_ILi0EEESU_EEEEENS5_IJNS4_10UnderscoreESX_SX_EEEEENS4_23SM90_TMA_LOAD_MULTICASTENS4_14ComposedLayoutINS4_7SwizzleILi1ELi4ELi3EEENS4_18smem_ptr_flag_bitsILi8EEENSR_INS5_IJNSA_ILi8EEESI_EEENS5_IJSI_SB_EEEEEEEvNS4_8identityENS4_13SM90_TMA_LOADES1A_vS1B_EENS_8epilogue10collective6detail29Sm90TmaWarpSpecializedAdapterINS1F_15DefaultEpilogueIaSK_SK_NS1E_6thread17LinearCombinationIaLi1EiiLNS1J_9ScaleType4KindE0ELNS_15FloatRoundStyleE2EaEENS1_15EpilogueDefaultEEEEEvvEEEEvNT_6ParamsE --------------------------
	.section	.nv.info._ZN7cutlass13device_kernelINS_4gemm6kernel13GemmUniversalIN4cute5tupleIJiiiiEEENS1_10collective13CollectiveMmaINS1_34MainloopSm90TmaGmmaWarpSpecializedILi22ENS5_IJNS4_1CILi1EEENSA_ILi4EEESB_EEENS1_35KernelTmaWarpSpecializedCooperativeEEENS5_IJNSA_ILi256EEENSA_ILi64EEENSA_ILi32EEEEEEaNS5_IJlSB_lEEEaSK_NS4_8TiledMMAINS4_8MMA_AtomIJNS4_4SM904GMMA26MMA_64x64x32_S32S8S8_SS_TNEEEENS4_6LayoutINS5_IJNSA_ILi2EEESB_SB_EEENS5_IJSB_NSA_ILi0EEESU_EEEEENS5_IJNS4_10UnderscoreESX_SX_EEEEENS4_23SM90_TMA_LOAD_MULTICASTENS4_14ComposedLayoutINS4_7SwizzleILi1ELi4ELi3EEENS4_18smem_ptr_flag_bitsILi8EEENSR_INS5_IJNSA_ILi8EEESI_EEENS5_IJSI_SB_EEEEEEEvNS4_8identityENS4_13SM90_TMA_LOADES1A_vS1B_EENS_8epilogue10collective6detail29Sm90TmaWarpSpecializedAdapterINS1F_15DefaultEpilogueIaSK_SK_NS1E_6thread17LinearCombinationIaLi1EiiLNS1J_9ScaleType4KindE0ELNS_15FloatRoundStyleE2EaEENS1_15EpilogueDefaultEEEEEvvEEEEvNT_6ParamsE,"",@"SHT_CUDA_INFO"
	.sectionflags	@""
	.align	4


	//----- nvinfo : EIATTR_CUDA_API_VERSION
	.align		4
        /*0000*/ 	.byte	0x04, 0x37
        /*0002*/ 	.short	(.L_21 - .L_20)
.L_20:
        /*0004*/ 	.word	0x00000082


	//----- nvinfo : EIATTR_KPARAM_INFO
	.align		4
.L_21:
        /*0008*/ 	.byte	0x04, 0x17
        /*000a*/ 	.short	(.L_23 - .L_22)
.L_22:
        /*000c*/ 	.word	0x00000000
        /*0010*/ 	.short	0x0000
        /*0012*/ 	.short	0x0070
        /*0014*/ 	.byte	0x00, 0xf0, 0x01, 0x10


	//----- nvinfo : EIATTR_SPARSE_MMA_MASK
	.align		4
.L_23:
        /*0018*/ 	.byte	0x03, 0x50
        /*001a*/ 	.short	0x0000


	//----- nvinfo : EIATTR_MAXREG_COUNT
	.align		4
        /*001c*/ 	.byte	0x03, 0x1b
        /*001e*/ 	.short	0x00a8


	//----- nvinfo : EIATTR_NUM_BARRIERS
	.align		4
        /*0020*/ 	.byte	0x02, 0x4c
        /*0022*/ 	.byte	0x01
	.zero		1


	//----- nvinfo : EIATTR_EXTERNS
	.align		4
        /*0024*/ 	.byte	0x04, 0x0f
        /*0026*/ 	.short	(.L_25 - .L_24)


	//   ....[0]....
	.align		4
.L_24:
        /*0028*/ 	.word	index@(__assertfail)


	//----- nvinfo : EIATTR_MERCURY_ISA_VERSION
	.align		4
.L_25:
        /*002c*/ 	.byte	0x03, 0x5f
        /*002e*/ 	.short	0x0101


	//----- nvinfo : EIATTR_INT_WARP_WIDE_INSTR_OFFSETS
	.align		4
        /*0030*/ 	.byte	0x04, 0x31
        /*0032*/ 	.short	(.L_27 - .L_26)


	//   ....[0]....
.L_26:
        /*0034*/ 	.word	0x00000690


	//   ....[1]....
        /*0038*/ 	.word	0x000006b0


	//   ....[2]....
        /*003c*/ 	.word	0x00000880


	//----- nvinfo : EIATTR_COOP_GROUP_MASK_REGIDS
	.align		4
.L_27:
        /*0040*/ 	.byte	0x04, 0x29
        /*0042*/ 	.short	(.L_29 - .L_28)


	//   ....[0]....
.L_28:
        /*0044*/ 	.word	0xffffffff


	//   ....[1]....
        /*0048*/ 	.word	0xffffffff


	//   ....[2]....
        /*004c*/ 	.word	0xffffffff


	//   ....[3]....
        /*0050*/ 	.word	0xffffffff


	//   ....[4]....
        /*0054*/ 	.word	0xffffffff


	//   ....[5]....
        /*0058*/ 	.word	0xffffffff


	//----- nvinfo : EIATTR_COOP_GROUP_INSTR_OFFSETS
	.align		4
.L_29:
        /*005c*/ 	.byte	0x04, 0x28
        /*005e*/ 	.short	(.L_31 - .L_30)


	//   ....[0]....
.L_30:
        /*0060*/ 	.word	0x00000060


	//   ....[1]....
        /*0064*/ 	.word	0x00000070


	//   ....[2]....
        /*0068*/ 	.word	0x00000130


	//   ....[3]....
        /*006c*/ 	.word	0x00000540


	//   ....[4]....
        /*0070*/ 	.word	0x000009f0


	//   ....[5]....
        /*0074*/ 	.word	0x00001430


	//----- nvinfo : EIATTR_REG_RECONFIG
	.align		4
.L_31:
        /*0078*/ 	.byte	0x01, 0x54
	.zero		2


	//----- nvinfo : EIATTR_SYSCALL_OFFSETS
	.align		4
        /*007c*/ 	.byte	0x04, 0x46
        /*007e*/ 	.short	(.L_33 - .L_32)


	//   ....[0]....
.L_32:
        /*0080*/ 	.word	0x00001600


	//----- nvinfo : EIATTR_MBARRIER_INSTR_OFFSETS
	.align		4
.L_33:
        /*0084*/ 	.byte	0x04, 0x39
        /*0086*/ 	.short	(.L_35 - .L_34)


	//   ....[0]....
.L_34:
        /*0088*/ 	.word	0x00000250
        /*008c*/ 	.word	0x000000ff
        /*0090*/ 	.word	0x00000000
        /*0094*/ 	.short	0x0100
        /*0096*/ 	.byte	0x08
	.zero		1


	//   ....[1]....
        /*0098*/ 	.word	0x00000260
        /*009c*/ 	.word	0x000000ff
        /*00a0*/ 	.word	0x000000b0
        /*00a4*/ 	.short	0x0100
        /*00a6*/ 	.byte	0x08
	.zero		1


	//   ....[2]....
        /*00a8*/ 	.word	0x00000270
        /*00ac*/ 	.word	0x000000ff
        /*00b0*/ 	.word	0x00000008
        /*00b4*/ 	.short	0x0100
        /*00b6*/ 	.byte	0x08
	.zero		1


	//   ....[3]....
        /*00b8*/ 	.word	0x00000280
        /*00bc*/ 	.word	0x000000ff
        /*00c0*/ 	.word	0x000000b8
        /*00c4*/ 	.short	0x0100
        /*00c6*/ 	.byte	0x08
	.zero		1


	//   ....[4]....
        /*00c8*/ 	.word	0x00000290
        /*00cc*/ 	.word	0x000000ff
        /*00d0*/ 	.word	0x00000010
        /*00d4*/ 	.short	0x0100
        /*00d6*/ 	.byte	0x08
	.zero		1


	//   ....[5]....
        /*00d8*/ 	.word	0x000002a0
        /*00dc*/ 	.word	0x000000ff
        /*00e0*/ 	.word	0x000000c0
        /*00e4*/ 	.short	0x0100
        /*00e6*/ 	.byte	0x08
	.zero		1


	//   ....[6]....
        /*00e8*/ 	.word	0x000002b0
        /*00ec*/ 	.word	0x000000ff
        /*00f0*/ 	.word	0x00000018
        /*00f4*/ 	.short	0x0100
        /*00f6*/ 	.byte	0x08
	.zero		1


	//   ....[7]....
        /*00f8*/ 	.word	0x000002c0
        /*00fc*/ 	.word	0x000000ff
        /*0100*/ 	.word	0x000000c8
        /*0104*/ 	.short	0x0100
        /*0106*/ 	.byte	0x08
	.zero		1


	//   ....[8]....
        /*0108*/ 	.word	0x000002d0
        /*010c*/ 	.word	0x000000ff
        /*0110*/ 	.word	0x00000020
        /*0114*/ 	.short	0x0100
        /*0116*/ 	.byte	0x08
	.zero		1


	//   ....[9]....
        /*0118*/ 	.word	0x000002e0
        /*011c*/ 	.word	0x000000ff
        /*0120*/ 	.word	0x000000d0
        /*0124*/ 	.short	0x0100
        /*0126*/ 	.byte	0x08
	.zero		1


	//   ....[10]....
        /*0128*/ 	.word	0x000002f0
        /*012c*/ 	.word	0x000000ff
        /*0130*/ 	.word	0x00000028
        /*0134*/ 	.short	0x0100
        /*0136*/ 	.byte	0x08
	.zero		1


	//   ....[11]....
        /*0138*/ 	.word	0x00000300
        /*013c*/ 	.word	0x000000ff
        /*0140*/ 	.word	0x000000d8
        /*0144*/ 	.short	0x0100
        /*0146*/ 	.byte	0x08
	.zero		1


	//   ....[12]....
        /*0148*/ 	.word	0x00000310
        /*014c*/ 	.word	0x000000ff
        /*0150*/ 	.word	0x00000030
        /*0154*/ 	.short	0x0100
        /*0156*/ 	.byte	0x08
	.zero		1


	//   ....[13]....
        /*0158*/ 	.word	0x00000320
        /*015c*/ 	.word	0x000000ff
        /*0160*/ 	.word	0x000000e0
        /*0164*/ 	.short	0x0100
        /*0166*/ 	.byte	0x08
	.zero		1


	//   ....[14]....
        /*0168*/ 	.word	0x00000330
        /*016c*/ 	.word	0x000000ff
        /*0170*/ 	.word	0x00000038
        /*0174*/ 	.short	0x0100
        /*0176*/ 	.byte	0x08
	.zero		1


	//   ....[15]....
        /*0178*/ 	.word	0x00000340
        /*017c*/ 	.word	0x000000ff
        /*0180*/ 	.word	0x000000e8
        /*0184*/ 	.short	0x0100
        /*0186*/ 	.byte	0x08
	.zero		1


	//   ....[16]....
        /*0188*/ 	.word	0x00000350
        /*018c*/ 	.word	0x000000ff
        /*0190*/ 	.word	0x00000040
        /*0194*/ 	.short	0x0100
        /*0196*/ 	.byte	0x08
	.zero		1


	//   ....[17]....
        /*0198*/ 	.word	0x00000360
        /*019c*/ 	.word	0x000000ff
        /*01a0*/ 	.word	0x000000f0
        /*01a4*/ 	.short	0x0100
        /*01a6*/ 	.byte	0x08
	.zero		1


	//   ....[18]....
        /*01a8*/ 	.word	0x00000370
        /*01ac*/ 	.word	0x000000ff
        /*01b0*/ 	.word	0x00000048
        /*01b4*/ 	.short	0x0100
        /*01b6*/ 	.byte	0x08
	.zero		1


	//   ....[19]....
        /*01b8*/ 	.word	0x00000380
        /*01bc*/ 	.word	0x000000ff
        /*01c0*/ 	.word	0x000000f8
        /*01c4*/ 	.short	0x0100
        /*01c6*/ 	.byte	0x08
	.zero		1


	//   ....[20]....
        /*01c8*/ 	.word	0x00000390
        /*01cc*/ 	.word	0x000000ff
        /*01d0*/ 	.word	0x00000050
        /*01d4*/ 	.short	0x0100
        /*01d6*/ 	.byte	0x08
	.zero		1


	//   ....[21]....
        /*01d8*/ 	.word	0x000003a0
        /*01dc*/ 	.word	0x000000ff
        /*01e0*/ 	.word	0x00000100
        /*01e4*/ 	.short	0x0100
        /*01e6*/ 	.byte	0x08
	.zero		1


	//   ....[22]....
        /*01e8*/ 	.word	0x000003b0
        /*01ec*/ 	.word	0x000000ff
        /*01f0*/ 	.word	0x00000058
        /*01f4*/ 	.short	0x0100
        /*01f6*/ 	.byte	0x08
	.zero		1


	//   ....[23]....
        /*01f8*/ 	.word	0x000003c0
        /*01fc*/ 	.word	0x000000ff
        /*0200*/ 	.word	0x00000108
        /*0204*/ 	.short	0x0100
        /*0206*/ 	.byte	0x08
	.zero		1


	//   ....[24]....
        /*0208*/ 	.word	0x000003d0
        /*020c*/ 	.word	0x000000ff
        /*0210*/ 	.word	0x00000060
        /*0214*/ 	.short	0x0100
        /*0216*/ 	.byte	0x08
	.zero		1


	//   ....[25]....
        /*0218*/ 	.word	0x000003e0
        /*021c*/ 	.word	0x000000ff
        /*0220*/ 	.word	0x00000110
        /*0224*/ 	.short	0x0100
        /*0226*/ 	.byte	0x08
	.zero		1


	//   ....[26]....
        /*0228*/ 	.word	0x000003f0
        /*022c*/ 	.word	0x000000ff
        /*0230*/ 	.word	0x00000068
        /*0234*/ 	.short	0x0100
        /*0236*/ 	.byte	0x08
	.zero		1


	//   ....[27]....
        /*0238*/ 	.word	0x00000400
        /*023c*/ 	.word	0x000000ff
        /*0240*/ 	.word	0x00000118
        /*0244*/ 	.short	0x0100
        /*0246*/ 	.byte	0x08
	.zero		1


	//   ....[28]....
        /*0248*/ 	.word	0x00000410
        /*024c*/ 	.word	0x000000ff
        /*0250*/ 	.word	0x00000070
        /*0254*/ 	.short	0x0100
        /*0256*/ 	.byte	0x08
	.zero		1


	//   ....[29]....
        /*0258*/ 	.word	0x00000420
        /*025c*/ 	.word	0x000000ff
        /*0260*/ 	.word	0x00000120
        /*0264*/ 	.short	0x0100
        /*0266*/ 	.byte	0x08
	.zero		1


	//   ....[30]....
        /*0268*/ 	.word	0x00000430
        /*026c*/ 	.word	0x000000ff
        /*0270*/ 	.word	0x00000078
        /*0274*/ 	.short	0x0100
        /*0276*/ 	.byte	0x08
	.zero		1


	//   ....[31]....
        /*0278*/ 	.word	0x00000440
        /*027c*/ 	.word	0x000000ff
        /*0280*/ 	.word	0x00000128
        /*0284*/ 	.short	0x0100
        /*0286*/ 	.byte	0x08
	.zero		1


	//   ....[32]....
        /*0288*/ 	.word	0x00000450
        /*028c*/ 	.word	0x000000ff
        /*0290*/ 	.word	0x00000080
        /*0294*/ 	.short	0x0100
        /*0296*/ 	.byte	0x08
	.zero		1


	//   ....[33]....
        /*0298*/ 	.word	0x00000460
        /*029c*/ 	.word	0x000000ff
        /*02a0*/ 	.word	0x00000130
        /*02a4*/ 	.short	0x0100
        /*02a6*/ 	.byte	0x08
	.zero		1


	//   ....[34]....
        /*02a8*/ 	.word	0x00000470
        /*02ac*/ 	.word	0x000000ff
        /*02b0*/ 	.word	0x00000088
        /*02b4*/ 	.short	0x0100
        /*02b6*/ 	.byte	0x08
	.zero		1


	//   ....[35]....
        /*02b8*/ 	.word	0x00000480
        /*02bc*/ 	.word	0x000000ff
        /*02c0*/ 	.word	0x00000138
        /*02c4*/ 	.short	0x0100
        /*02c6*/ 	.byte	0x08
	.zero		1


	//   ....[36]....
        /*02c8*/ 	.word	0x00000490
        /*02cc*/ 	.word	0x000000ff
        /*02d0*/ 	.word	0x00000090
        /*02d4*/ 	.short	0x0100
        /*02d6*/ 	.byte	0x08
	.zero		1


	//   ....[37]....
        /*02d8*/ 	.word	0x000004a0
        /*02dc*/ 	.word	0x000000ff
        /*02e0*/ 	.word	0x00000140
        /*02e4*/ 	.short	0x0100
        /*02e6*/ 	.byte	0x08
	.zero		1


	//   ....[38]....
        /*02e8*/ 	.word	0x000004b0
        /*02ec*/ 	.word	0x000000ff
        /*02f0*/ 	.word	0x00000098
        /*02f4*/ 	.short	0x0100
        /*02f6*/ 	.byte	0x08
	.zero		1


	//   ....[39]....
        /*02f8*/ 	.word	0x000004c0
        /*02fc*/ 	.word	0x000000ff
        /*0300*/ 	.word	0x00000148
        /*0304*/ 	.short	0x0100
        /*0306*/ 	.byte	0x08
	.zero		1


	//   ....[40]....
        /*0308*/ 	.word	0x000004d0
        /*030c*/ 	.word	0x000000ff
        /*0310*/ 	.word	0x000000a0
        /*0314*/ 	.short	0x0100
        /*0316*/ 	.byte	0x08
	.zero		1


	//   ....[41]....
        /*0318*/ 	.word	0x000004e0
        /*031c*/ 	.word	0x000000ff
        /*0320*/ 	.word	0x00000150
        /*0324*/ 	.short	0x0100
        /*0326*/ 	.byte	0x08
	.zero		1


	//   ....[42]....
        /*0328*/ 	.word	0x000004f0
        /*032c*/ 	.word	0x000000ff
        /*0330*/ 	.word	0x000000a8
        /*0334*/ 	.short	0x0100
        /*0336*/ 	.byte	0x08
	.zero		1


	//   ....[43]....
        /*0338*/ 	.word	0x00000500
        /*033c*/ 	.word	0x000000ff
        /*0340*/ 	.word	0x00000158
        /*0344*/ 	.short	0x0100
        /*0346*/ 	.byte	0x08
	.zero		1


	//   ....[44]....
        /*0348*/ 	.word	0x00000900
        /*034c*/ 	.word	0x000000ff
        /*0350*/ 	.word	0x00000170
        /*0354*/ 	.short	0x0100
        /*0356*/ 	.byte	0x06
	.zero		1


	//   ....[45]....
        /*0358*/ 	.word	0x00000990
        /*035c*/ 	.word	0x000000ff
        /*0360*/ 	.word	0x00000178
        /*0364*/ 	.short	0x0100
        /*0366*/ 	.byte	0x06
	.zero		1


	//   ....[46]....
        /*0368*/ 	.word	0x000016d0
        /*036c*/ 	.word	0x00000003
        /*0370*/ 	.word	0x00000000
        /*0374*/ 	.short	0x010a
        /*0376*/ 	.byte	0x3f
	.zero		1


	//   ....[47]....
        /*0378*/ 	.word	0x00001710
        /*037c*/ 	.word	0x00000003
        /*0380*/ 	.word	0x00000000
        /*0384*/ 	.short	0x010a
        /*0386*/ 	.byte	0x3f
	.zero		1


	//   ....[48]....
        /*0388*/ 	.word	0x000019c0
        /*038c*/ 	.word	0x00000005
        /*0390*/ 	.word	0x00000000
        /*0394*/ 	.short	0x010a
        /*0396*/ 	.byte	0x3f
	.zero		1


	//   ....[49]....
        /*0398*/ 	.word	0x00001a00
        /*039c*/ 	.word	0x00000005
        /*03a0*/ 	.word	0x00000000
        /*03a4*/ 	.short	0x010a
        /*03a6*/ 	.byte	0x3f
	.zero		1


	//   ....[50]....
        /*03a8*/ 	.word	0x00001b50
        /*03ac*/ 	.word	0x00000005
        /*03b0*/ 	.word	0x00000000
        /*03b4*/ 	.short	0x0101
        /*03b6*/ 	.byte	0x3f
	.zero		1


	//   ....[51]....
        /*03b8*/ 	.word	0x00001d70
        /*03bc*/ 	.word	0x00000003
        /*03c0*/ 	.word	0x00000000
        /*03c4*/ 	.short	0x0101
        /*03c6*/ 	.byte	0x3f
	.zero		1


	//   ....[52]....
        /*03c8*/ 	.word	0x000063c0
        /*03cc*/ 	.word	0x00000017
        /*03d0*/ 	.word	0x000000b0
        /*03d4*/ 	.short	0x010a
        /*03d6*/ 	.byte	0x3f
	.zero		1


	//   ....[53]....
        /*03d8*/ 	.word	0x00006730
        /*03dc*/ 	.word	0x00000003
        /*03e0*/ 	.word	0x00000178
        /*03e4*/ 	.short	0x0101
        /*03e6*/ 	.byte	0x3f
	.zero		1


	//   ....[54]....
        /*03e8*/ 	.word	0x00006e90
        /*03ec*/ 	.word	0x00000007
        /*03f0*/ 	.word	0x00000000
        /*03f4*/ 	.short	0x010a
        /*03f6*/ 	.byte	0x3f
	.zero		1


	//   ....[55]....
        /*03f8*/ 	.word	0x00006f10
        /*03fc*/ 	.word	0x00000008
        /*0400*/ 	.word	0x00000000
        /*0404*/ 	.short	0x010a
        /*0406*/ 	.byte	0x3f
	.zero		1


	//   ....[56]....
        /*0408*/ 	.word	0x00006fa0
        /*040c*/ 	.word	0x00000009
        /*0410*/ 	.word	0x00000000
        /*0414*/ 	.short	0x010a
        /*0416*/ 	.byte	0x3f
	.zero		1


	//   ....[57]....
        /*0418*/ 	.word	0x00007030
        /*041c*/ 	.word	0x00000008
        /*0420*/ 	.word	0x00000000
        /*0424*/ 	.short	0x010a
        /*0426*/ 	.byte	0x3f
	.zero		1


	//   ....[58]....
        /*0428*/ 	.word	0x000070c0
        /*042c*/ 	.word	0x00000009
        /*0430*/ 	.word	0x00000000
        /*0434*/ 	.short	0x010a
        /*0436*/ 	.byte	0x3f
	.zero		1


	//   ....[59]....
        /*0438*/ 	.word	0x00007150
        /*043c*/ 	.word	0x00000008
        /*0440*/ 	.word	0x00000000
        /*0444*/ 	.short	0x010a
        /*0446*/ 	.byte	0x3f
	.zero		1


	//   ....[60]....
        /*0448*/ 	.word	0x000071e0
        /*044c*/ 	.word	0x00000009
        /*0450*/ 	.word	0x00000000
        /*0454*/ 	.short	0x010a
        /*0456*/ 	.byte	0x3f
	.zero		1


	//   ....[61]....
        /*0458*/ 	.word	0x00007270
        /*045c*/ 	.word	0x00000008
        /*0460*/ 	.word	0x00000000
        /*0464*/ 	.short	0x010a
        /*0466*/ 	.byte	0x3f
	.zero		1


	//   ....[62]....
        /*0468*/ 	.word	0x00007300
        /*046c*/ 	.word	0x00000009
        /*0470*/ 	.word	0x00000000
        /*0474*/ 	.short	0x010a
        /*0476*/ 	.byte	0x3f
	.zero		1


	//   ....[63]....
        /*0478*/ 	.word	0x00007390
        /*047c*/ 	.word	0x00000008
        /*0480*/ 	.word	0x00000000
        /*0484*/ 	.short	0x010a
        /*0486*/ 	.byte	0x3f
	.zero		1


	//   ....[64]....
        /*0488*/ 	.word	0x00007420
        /*048c*/ 	.word	0x00000009
        /*0490*/ 	.word	0x00000000
        /*0494*/ 	.short	0x010a
        /*0496*/ 	.byte	0x3f
	.zero		1


	//   ....[65]....
        /*0498*/ 	.word	0x000074b0
        /*049c*/ 	.word	0x00000008
        /*04a0*/ 	.word	0x00000000
        /*04a4*/ 	.short	0x010a
        /*04a6*/ 	.byte	0x3f
	.zero		1


	//   ....[66]....
        /*04a8*/ 	.word	0x00007540
        /*04ac*/ 	.word	0x00000009
        /*04b0*/ 	.word	0x00000000
        /*04b4*/ 	.short	0x010a
        /*04b6*/ 	.byte	0x3f
	.zero		1


	//   ....[67]....
        /*04b8*/ 	.word	0x000075d0
        /*04bc*/ 	.word	0x00000008
        /*04c0*/ 	.word	0x00000000
        /*04c4*/ 	.short	0x010a
        /*04c6*/ 	.byte	0x3f
	.zero		1


	//   ....[68]....
        /*04c8*/ 	.word	0x00007660
        /*04cc*/ 	.word	0x00000009
        /*04d0*/ 	.word	0x00000000
        /*04d4*/ 	.short	0x010a
        /*04d6*/ 	.byte	0x3f
	.zero		1


	//   ....[69]....
        /*04d8*/ 	.word	0x000076f0
        /*04dc*/ 	.word	0x00000008
        /*04e0*/ 	.word	0x00000000
        /*04e4*/ 	.short	0x010a
        /*04e6*/ 	.byte	0x3f
	.zero		1


	//   ....[70]....
        /*04e8*/ 	.word	0x00007780
        /*04ec*/ 	.word	0x00000009
        /*04f0*/ 	.word	0x00000000
        /*04f4*/ 	.short	0x010a
        /*04f6*/ 	.byte	0x3f
	.zero		1


	//   ....[71]....
        /*04f8*/ 	.word	0x00007810
        /*04fc*/ 	.word	0x00000008
        /*0500*/ 	.word	0x00000000
        /*0504*/ 	.short	0x010a
        /*0506*/ 	.byte	0x3f
	.zero		1


	//   ....[72]....
        /*0508*/ 	.word	0x000078a0
        /*050c*/ 	.word	0x00000009
        /*0510*/ 	.word	0x00000000
        /*0514*/ 	.short	0x010a
        /*0516*/ 	.byte	0x3f
	.zero		1


	//   ....[73]....
        /*0518*/ 	.word	0x00007930
        /*051c*/ 	.word	0x00000008
        /*0520*/ 	.word	0x00000000
        /*0524*/ 	.short	0x010a
        /*0526*/ 	.byte	0x3f
	.zero		1


	//   ....[74]....
        /*0528*/ 	.word	0x000079c0
        /*052c*/ 	.word	0x0000000b
        /*0530*/ 	.word	0x00000000
        /*0534*/ 	.short	0x010a
        /*0536*/ 	.byte	0x3f
	.zero		1


	//   ....[75]....
        /*0538*/ 	.word	0x00007a50
        /*053c*/ 	.word	0x00000003
        /*0540*/ 	.word	0x00000000
        /*0544*/ 	.short	0x010a
        /*0546*/ 	.byte	0x3f
	.zero		1


	//   ....[76]....
        /*0548*/ 	.word	0x00007ab0
        /*054c*/ 	.word	0x00000003
        /*0550*/ 	.word	0x00000000
        /*0554*/ 	.short	0x010a
        /*0556*/ 	.byte	0x3f
	.zero		1


	//   ....[77]....
        /*0558*/ 	.word	0x00007b00
        /*055c*/ 	.word	0x00000005
        /*0560*/ 	.word	0x00000000
        /*0564*/ 	.short	0x010a
        /*0566*/ 	.byte	0x3f
	.zero		1


	//   ....[78]....
        /*0568*/ 	.word	0x00007bd0
        /*056c*/ 	.word	0x00000017
        /*0570*/ 	.word	0x000000b0
        /*0574*/ 	.short	0x010a
        /*0576*/ 	.byte	0x3f
	.zero		1


	//   ....[79]....
        /*0578*/ 	.word	0x00007ca0
        /*057c*/ 	.word	0x00000007
        /*0580*/ 	.word	0x00000000
        /*0584*/ 	.short	0x010a
        /*0586*/ 	.byte	0x3f
	.zero		1


	//   ....[80]....
        /*0588*/ 	.word	0x00007cf0
        /*058c*/ 	.word	0x00000008
        /*0590*/ 	.word	0x00000000
        /*0594*/ 	.short	0x010a
        /*0596*/ 	.byte	0x3f
	.zero		1


	//   ....[81]....
        /*0598*/ 	.word	0x00007d40
        /*059c*/ 	.word	0x00000009
        /*05a0*/ 	.word	0x00000000
        /*05a4*/ 	.short	0x010a
        /*05a6*/ 	.byte	0x3f
	.zero		1


	//   ....[82]....
        /*05a8*/ 	.word	0x00007d90
        /*05ac*/ 	.word	0x00000008
        /*05b0*/ 	.word	0x00000000
        /*05b4*/ 	.short	0x010a
        /*05b6*/ 	.byte	0x3f
	.zero		1


	//   ....[83]....
        /*05b8*/ 	.word	0x00007de0
        /*05bc*/ 	.word	0x00000009
        /*05c0*/ 	.word	0x00000000
        /*05c4*/ 	.short	0x010a
        /*05c6*/ 	.byte	0x3f
	.zero		1


	//   ....[84]....
        /*05c8*/ 	.word	0x00007e30
        /*05cc*/ 	.word	0x00000008
        /*05d0*/ 	.word	0x00000000
        /*05d4*/ 	.short	0x010a
        /*05d6*/ 	.byte	0x3f
	.zero		1


	//   ....[85]....
        /*05d8*/ 	.word	0x00007e80
        /*05dc*/ 	.word	0x00000009
        /*05e0*/ 	.word	0x00000000
        /*05e4*/ 	.short	0x010a
        /*05e6*/ 	.byte	0x3f
	.zero		1


	//   ....[86]....
        /*05e8*/ 	.word	0x00007ed0
        /*05ec*/ 	.word	0x00000008
        /*05f0*/ 	.word	0x00000000
        /*05f4*/ 	.short	0x010a
        /*05f6*/ 	.byte	0x3f
	.zero		1


	//   ....[87]....
        /*05f8*/ 	.word	0x00007f20
        /*05fc*/ 	.word	0x00000009
        /*0600*/ 	.word	0x00000000
        /*0604*/ 	.short	0x010a
        /*0606*/ 	.byte	0x3f
	.zero		1


	//   ....[88]....
        /*0608*/ 	.word	0x00007f70
        /*060c*/ 	.word	0x00000008
        /*0610*/ 	.word	0x00000000
        /*0614*/ 	.short	0x010a
        /*0616*/ 	.byte	0x3f
	.zero		1


	//   ....[89]....
        /*0618*/ 	.word	0x00007fc0
        /*061c*/ 	.word	0x00000009
        /*0620*/ 	.word	0x00000000
        /*0624*/ 	.short	0x010a
        /*0626*/ 	.byte	0x3f
	.zero		1


	//   ....[90]....
        /*0628*/ 	.word	0x00008010
        /*062c*/ 	.word	0x00000008
        /*0630*/ 	.word	0x00000000
        /*0634*/ 	.short	0x010a
        /*0636*/ 	.byte	0x3f
	.zero		1


	//   ....[91]....
        /*0638*/ 	.word	0x00008060
        /*063c*/ 	.word	0x00000009
        /*0640*/ 	.word	0x00000000
        /*0644*/ 	.short	0x010a
        /*0646*/ 	.byte	0x3f
	.zero		1


	//   ....[92]....
        /*0648*/ 	.word	0x000080b0
        /*064c*/ 	.word	0x00000008
        /*0650*/ 	.word	0x00000000
        /*0654*/ 	.short	0x010a
        /*0656*/ 	.byte	0x3f
	.zero		1


	//   ....[93]....
        /*0658*/ 	.word	0x00008100
        /*065c*/ 	.word	0x00000009
        /*0660*/ 	.word	0x00000000
        /*0664*/ 	.short	0x010a
        /*0666*/ 	.byte	0x3f
	.zero		1


	//   ....[94]....
        /*0668*/ 	.word	0x00008150
        /*066c*/ 	.word	0x00000008
        /*0670*/ 	.word	0x00000000
        /*0674*/ 	.short	0x010a
        /*0676*/ 	.byte	0x3f
	.zero		1


	//   ....[95]....
        /*0678*/ 	.word	0x000081a0
        /*067c*/ 	.word	0x00000009
        /*0680*/ 	.word	0x00000000
        /*0684*/ 	.short	0x010a
        /*0686*/ 	.byte	0x3f
	.zero		1


	//   ....[96]....
        /*0688*/ 	.word	0x000081f0
        /*068c*/ 	.word	0x00000008
        /*0690*/ 	.word	0x00000000
        /*0694*/ 	.short	0x010a
        /*0696*/ 	.byte	0x3f
	.zero		1


	//   ....[97]....
        /*0698*/ 	.word	0x00008240
        /*069c*/ 	.word	0x00000009
        /*06a0*/ 	.word	0x00000000
        /*06a4*/ 	.short	0x010a
        /*06a6*/ 	.byte	0x3f
	.zero		1


	//   ....[98]....
        /*06a8*/ 	.word	0x00008290
        /*06ac*/ 	.word	0x00000008
        /*06b0*/ 	.word	0x00000000
        /*06b4*/ 	.short	0x010a
        /*06b6*/ 	.byte	0x3f
	.zero		1


	//   ....[99]....
        /*06b8*/ 	.word	0x000082e0
        /*06bc*/ 	.word	0x0000000b
        /*06c0*/ 	.word	0x00000000
        /*06c4*/ 	.short	0x010a
        /*06c6*/ 	.byte	0x3f
	.zero		1


	//----- nvinfo : EIATTR_NUM_MBARRIERS
	.align		4
.L_35:
        /*06c8*/ 	.byte	0x03, 0x38
        /*06ca*/ 	.short	0x002e


	//----- nvinfo : EIATTR_EXIT_INSTR_OFFSETS
	.align		4
        /*06cc*/ 	.byte	0x04, 0x1c
        /*06ce*/ 	.short	(.L_37 - .L_36)


	//   ....[0]....
.L_36:
        /*06d0*/ 	.word	0x00000b50


	//   ....[1]....
        /*06d4*/ 	.word	0x00001370


	//   ....[2]....
        /*06d8*/ 	.word	0x00005ad0


	//   ....[3]....
        /*06dc*/ 	.word	0x00006030


	//   ....[4]....
        /*06e0*/ 	.word	0x00007aa0


	//----- nvinfo : EIATTR_MAX_THREADS
	.align		4
.L_37:
        /*06e4*/ 	.byte	0x04, 0x05
        /*06e6*/ 	.short	(.L_39 - .L_38)
.L_38:
        /*06e8*/ 	.word	0x00000180
        /*06ec*/ 	.word	0x00000001
        /*06f0*/ 	.word	0x00000001


	//----- nvinfo : EIATTR_CRS_STACK_SIZE
	.align		4
.L_39:
        /*06f4*/ 	.byte	0x04, 0x1e
        /*06f6*/ 	.short	(.L_41 - .L_40)
.L_40:
        /*06f8*/ 	.word	0x00000000


	//----- nvinfo : EIATTR_CBANK_PARAM_SIZE
	.align		4
.L_41:
        /*06fc*/ 	.byte	0x03, 0x19
        /*06fe*/ 	.short	0x0470


	//----- nvinfo : EIATTR_PARAM_CBANK
	.align		4
        /*0700*/ 	.byte	0x04, 0x0a
        /*0702*/ 	.short	(.L_43 - .L_42)
	.align		4
.L_42:
        /*0704*/ 	.word	index@(.nv.constant0._ZN7cutlass13device_kernelINS_4gemm6kernel13GemmUniversalIN4cute5tupleIJiiiiEEENS1_10collective13CollectiveMmaINS1_34MainloopSm90TmaGmmaWarpSpecializedILi22ENS5_IJNS4_1CILi1EEENSA_ILi4EEESB_EEENS1_35KernelTmaWarpSpecializedCooperativeEEENS5_IJNSA_ILi256EEENSA_ILi64EEENSA_ILi32EEEEEEaNS5_IJlSB_lEEEaSK_NS4_8TiledMMAINS4_8MMA_AtomIJNS4_4SM904GMMA26MMA_64x64x32_S32S8S8_SS_TNEEEENS4_6LayoutINS5_IJNSA_ILi2EEESB_SB_EEENS5_IJSB_NSA_ILi0EEESU_EEEEENS5_IJNS4_10UnderscoreESX_SX_EEEEENS4_23SM90_TMA_LOAD_MULTICASTENS4_14ComposedLayoutINS4_7SwizzleILi1ELi4ELi3EEENS4_18smem_ptr_flag_bitsILi8EEENSR_INS5_IJNSA_ILi8EEESI_EEENS5_IJSI_SB_EEEEEEEvNS4_8identityENS4_13SM90_TMA_LOADES1A_vS1B_EENS_8epilogue10collective6detail29Sm90TmaWarpSpecializedAdapterINS1F_15DefaultEpilogueIaSK_SK_NS1E_6thread17LinearCombinationIaLi1EiiLNS1J_9ScaleType4KindE0ELNS_15FloatRoundStyleE2EaEENS1_15EpilogueDefaultEEEEEvvEEEEvNT_6ParamsE)
        /*0708*/ 	.short	0x0210
        /*070a*/ 	.short	0x0470


	//----- nvinfo : EIATTR_SW_WAR
	.align		4
.L_43:
        /*070c*/ 	.byte	0x04, 0x36
        /*070e*/ 	.short	(.L_45 - .L_44)
.L_44:
        /*0710*/ 	.word	0x00000008
.L_45:


//--------------------- .nv.callgraph             --------------------------
	.section	.nv.callgraph,"",@"SHT_CUDA_CALLGRAPH"
	.align	4
	.sectionentsize	8
	.align		4
        /*0000*/ 	.word	0x00000000
	.align		4
        /*0004*/ 	.word	0xffffffff
	.align		4
        /*0008*/ 	.word	index@(_ZN7cutlass13device_kernelINS_4gemm6kernel13GemmUniversalIN4cute5tupleIJiiiiEEENS1_10collective13CollectiveMmaINS1_34MainloopSm90TmaGmmaWarpSpecializedILi22ENS5_IJNS4_1CILi1EEENSA_ILi4EEESB_EEENS1_35KernelTmaWarpSpecializedCooperativeEEENS5_IJNSA_ILi256EEENSA_ILi64EEENSA_ILi32EEEEEEaNS5_IJlSB_lEEEaSK_NS4_8TiledMMAINS4_8MMA_AtomIJNS4_4SM904GMMA26MMA_64x64x32_S32S8S8_SS_TNEEEENS4_6LayoutINS5_IJNSA_ILi2EEESB_SB_EEENS5_IJSB_NSA_ILi0EEESU_EEEEENS5_IJNS4_10UnderscoreESX_SX_EEEEENS4_23SM90_TMA_LOAD_MULTICASTENS4_14ComposedLayoutINS4_7SwizzleILi1ELi4ELi3EEENS4_18smem_ptr_flag_bitsILi8EEENSR_INS5_IJNSA_ILi8EEESI_EEENS5_IJSI_SB_EEEEEEEvNS4_8identityENS4_13SM90_TMA_LOADES1A_vS1B_EENS_8epilogue10collective6detail29Sm90TmaWarpSpecializedAdapterINS1F_15DefaultEpilogueIaSK_SK_NS1E_6thread17LinearCombinationIaLi1EiiLNS1J_9ScaleType4KindE0ELNS_15FloatRoundStyleE2EaEENS1_15EpilogueDefaultEEEEEvvEEEEvNT_6ParamsE)
	.align		4
        /*000c*/ 	.word	index@(__assertfail)
	.align		4
        /*0010*/ 	.word	0x00000000
	.align		4
        /*0014*/ 	.word	0xfffffffe
	.align		4
        /*0018*/ 	.word	0x00000000
	.align		4
        /*001c*/ 	.word	0xfffffffd
	.align		4
        /*0020*/ 	.word	0x00000000
	.align		4
        /*0024*/ 	.word	0xfffffffc


//--------------------- .nv.constant4             --------------------------
	.section	.nv.constant4,"a",@progbits
	.align	8
	.align		8
.nv.constant4:
        /*0000*/ 	.dword	__assertfail
	.align		8
        /*0008*/ 	.dword	__unnamed_1
	.align		8
        /*0010*/ 	.dword	_ZN40_INTERNAL_68d018b5_4_k_cu_18dd8edf_197464cuda3std3__45__cpo5beginE
	.align		8
        /*0018*/ 	.dword	_ZN40_INTERNAL_68d018b5_4_k_cu_18dd8edf_197464cuda3std3__45__cpo3endE
	.align		8
        /*0020*/ 	.dword	_ZN40_INTERNAL_68d018b5_4_k_cu_18dd8edf_197464cuda3std3__45__cpo6cbeginE
	.align		8
        /*0028*/ 	.dword	_ZN40_INTERNAL_68d018b5_4_k_cu_18dd8edf_197464cuda3std3__45__cpo4cendE
	.align		8
        /*0030*/ 	.dword	_ZN40_INTERNAL_68d018b5_4_k_cu_18dd8edf_197464cuda3std3__442_GLOBAL__N__68d018b5_4_k_cu_18dd8edf_197466ignoreE
	.align		8
        /*0038*/ 	.dword	_ZN40_INTERNAL_68d018b5_4_k_cu_18dd8edf_197464cuda3std3__419piecewise_constructE
	.align		8
        /*0040*/ 	.dword	_ZN40_INTERNAL_68d018b5_4_k_cu_18dd8edf_197464cuda3std3__48in_placeE
	.align		8
        /*0048*/ 	.dword	_ZN40_INTERNAL_68d018b5_4_k_cu_18dd8edf_197464cuda3std6ranges3__45__cpo4swapE
	.align		8
        /*0050*/ 	.dword	_ZN40_INTERNAL_68d018b5_4_k_cu_18dd8edf_197464cuda3std6ranges3__45__cpo9iter_moveE
	.align		8
        /*0058*/ 	.dword	_ZN40_INTERNAL_68d018b5_4_k_cu_18dd8edf_197464cute7productE
	.align		8
        /*0060*/ 	.dword	_ZN40_INTERNAL_68d018b5_4_k_cu_18dd8edf_197464cute1_E
	.align		8
        /*0068*/ 	.dword	$str$22
	.align		8
        /*0070*/ 	.dword	$str$23


//--------------------- .text._ZN7cutlass13device_kernelINS_4gemm6kernel13GemmUniversalIN4cute5tupleIJiiiiEEENS1_10collective13CollectiveMmaINS1_34MainloopSm90TmaGmmaWarpSpecializedILi22ENS5_IJNS4_1CILi1EEENSA_ILi4EEESB_EEENS1_35KernelTmaWarpSpecializedCooperativeEEENS5_IJNSA_ILi256EEENSA_ILi64EEENSA_ILi32EEEEEEaNS5_IJlSB_lEEEaSK_NS4_8TiledMMAINS4_8MMA_AtomIJNS4_4SM904GMMA26MMA_64x64x32_S32S8S8_SS_TNEEEENS4_6LayoutINS5_IJNSA_ILi2EEESB_SB_EEENS5_IJSB_NSA_ILi0EEESU_EEEEENS5_IJNS4_10UnderscoreESX_SX_EEEEENS4_23SM90_TMA_LOAD_MULTICASTENS4_14ComposedLayoutINS4_7SwizzleILi1ELi4ELi3EEENS4_18smem_ptr_flag_bitsILi8EEENSR_INS5_IJNSA_ILi8EEESI_EEENS5_IJSI_SB_EEEEEEEvNS4_8identityENS4_13SM90_TMA_LOADES1A_vS1B_EENS_8epilogue10collective6detail29Sm90TmaWarpSpecializedAdapterINS1F_15DefaultEpilogueIaSK_SK_NS1E_6thread17LinearCombinationIaLi1EiiLNS1J_9ScaleType4KindE0ELNS_15FloatRoundStyleE2EaEENS1_15EpilogueDefaultEEEEEvvEEEEvNT_6ParamsE --------------------------
	.section	.text._ZN7cutlass13device_kernelINS_4gemm6kernel13GemmUniversalIN4cute5tupleIJiiiiEEENS1_10collective13CollectiveMmaINS1_34MainloopSm90TmaGmmaWarpSpecializedILi22ENS5_IJNS4_1CILi1EEENSA_ILi4EEESB_EEENS1_35KernelTmaWarpSpecializedCooperativeEEENS5_IJNSA_ILi256EEENSA_ILi64EEENSA_ILi32EEEEEEaNS5_IJlSB_lEEEaSK_NS4_8TiledMMAINS4_8MMA_AtomIJNS4_4SM904GMMA26MMA_64x64x32_S32S8S8_SS_TNEEEENS4_6LayoutINS5_IJNSA_ILi2EEESB_SB_EEENS5_IJSB_NSA_ILi0EEESU_EEEEENS5_IJNS4_10UnderscoreESX_SX_EEEEENS4_23SM90_TMA_LOAD_MULTICASTENS4_14ComposedLayoutINS4_7SwizzleILi1ELi4ELi3EEENS4_18smem_ptr_flag_bitsILi8EEENSR_INS5_IJNSA_ILi8EEESI_EEENS5_IJSI_SB_EEEEEEEvNS4_8identityENS4_13SM90_TMA_LOADES1A_vS1B_EENS_8epilogue10collective6detail29Sm90TmaWarpSpecializedAdapterINS1F_15DefaultEpilogueIaSK_SK_NS1E_6thread17LinearCombinationIaLi1EiiLNS1J_9ScaleType4KindE0ELNS_15FloatRoundStyleE2EaEENS1_15EpilogueDefaultEEEEEvvEEEEvNT_6ParamsE,"ax",@progbits
	.align	128
.text._ZN7cutlass13device_kernelINS_4gemm6kernel13GemmUniversalIN4cute5tupleIJiiiiEEENS1_10collective13CollectiveMmaINS1_34MainloopSm90TmaGmmaWarpSpecializedILi22ENS5_IJNS4_1CILi1EEENSA_ILi4EEESB_EEENS1_35KernelTmaWarpSpecializedCooperativeEEENS5_IJNSA_ILi256EEENSA_ILi64EEENSA_ILi32EEEEEEaNS5_IJlSB_lEEEaSK_NS4_8TiledMMAINS4_8MMA_AtomIJNS4_4SM904GMMA26MMA_64x64x32_S32S8S8_SS_TNEEEENS4_6LayoutINS5_IJNSA_ILi2EEESB_SB_EEENS5_IJSB_NSA_ILi0EEESU_EEEEENS5_IJNS4_10UnderscoreESX_SX_EEEEENS4_23SM90_TMA_LOAD_MULTICASTENS4_14ComposedLayoutINS4_7SwizzleILi1ELi4ELi3EEENS4_18smem_ptr_flag_bitsILi8EEENSR_INS5_IJNSA_ILi8EEESI_EEENS5_IJSI_SB_EEEEEEEvNS4_8identityENS4_13SM90_TMA_LOADES1A_vS1B_EENS_8epilogue10collective6detail29Sm90TmaWarpSpecializedAdapterINS1F_15DefaultEpilogueIaSK_SK_NS1E_6thread17LinearCombinationIaLi1EiiLNS1J_9ScaleType4KindE0ELNS_15FloatRoundStyleE2EaEENS1_15EpilogueDefaultEEEEEvvEEEEvNT_6ParamsE:
        .type           _ZN7cutlass13device_kernelINS_4gemm6kernel13GemmUniversalIN4cute5tupleIJiiiiEEENS1_10collective13CollectiveMmaINS1_34MainloopSm90TmaGmmaWarpSpecializedILi22ENS5_IJNS4_1CILi1EEENSA_ILi4EEESB_EEENS1_35KernelTmaWarpSpecializedCooperativeEEENS5_IJNSA_ILi256EEENSA_ILi64EEENSA_ILi32EEEEEEaNS5_IJlSB_lEEEaSK_NS4_8TiledMMAINS4_8MMA_AtomIJNS4_4SM904GMMA26MMA_64x64x32_S32S8S8_SS_TNEEEENS4_6LayoutINS5_IJNSA_ILi2EEESB_SB_EEENS5_IJSB_NSA_ILi0EEESU_EEEEENS5_IJNS4_10UnderscoreESX_SX_EEEEENS4_23SM90_TMA_LOAD_MULTICASTENS4_14ComposedLayoutINS4_7SwizzleILi1ELi4ELi3EEENS4_18smem_ptr_flag_bitsILi8EEENSR_INS5_IJNSA_ILi8EEESI_EEENS5_IJSI_SB_EEEEEEEvNS4_8identityENS4_13SM90_TMA_LOADES1A_vS1B_EENS_8epilogue10collective6detail29Sm90TmaWarpSpecializedAdapterINS1F_15DefaultEpilogueIaSK_SK_NS1E_6thread17LinearCombinationIaLi1EiiLNS1J_9ScaleType4KindE0ELNS_15FloatRoundStyleE2EaEENS1_15EpilogueDefaultEEEEEvvEEEEvNT_6ParamsE,@function
        .size           _ZN7cutlass13device_kernelINS_4gemm6kernel13GemmUniversalIN4cute5tupleIJiiiiEEENS1_10collective13CollectiveMmaINS1_34MainloopSm90TmaGmmaWarpSpecializedILi22ENS5_IJNS4_1CILi1EEENSA_ILi4EEESB_EEENS1_35KernelTmaWarpSpecializedCooperativeEEENS5_IJNSA_ILi256EEENSA_ILi64EEENSA_ILi32EEEEEEaNS5_IJlSB_lEEEaSK_NS4_8TiledMMAINS4_8MMA_AtomIJNS4_4SM904GMMA26MMA_64x64x32_S32S8S8_SS_TNEEEENS4_6LayoutINS5_IJNSA_ILi2EEESB_SB_EEENS5_IJSB_NSA_ILi0EEESU_EEEEENS5_IJNS4_10UnderscoreESX_SX_EEEEENS4_23SM90_TMA_LOAD_MULTICASTENS4_14ComposedLayoutINS4_7SwizzleILi1ELi4ELi3EEENS4_18smem_ptr_flag_bitsILi8EEENSR_INS5_IJNSA_ILi8EEESI_EEENS5_IJSI_SB_EEEEEEEvNS4_8identityENS4_13SM90_TMA_LOADES1A_vS1B_EENS_8epilogue10collective6detail29Sm90TmaWarpSpecializedAdapterINS1F_15DefaultEpilogueIaSK_SK_NS1E_6thread17LinearCombinationIaLi1EiiLNS1J_9ScaleType4KindE0ELNS_15FloatRoundStyleE2EaEENS1_15EpilogueDefaultEEEEEvvEEEEvNT_6ParamsE,(.L_x_240 - _ZN7cutlass13device_kernelINS_4gemm6kernel13GemmUniversalIN4cute5tupleIJiiiiEEENS1_10collective13CollectiveMmaINS1_34MainloopSm90TmaGmmaWarpSpecializedILi22ENS5_IJNS4_1CILi1EEENSA_ILi4EEESB_EEENS1_35KernelTmaWarpSpecializedCooperativeEEENS5_IJNSA_ILi256EEENSA_ILi64EEENSA_ILi32EEEEEEaNS5_IJlSB_lEEEaSK_NS4_8TiledMMAINS4_8MMA_AtomIJNS4_4SM904GMMA26MMA_64x64x32_S32S8S8_SS_TNEEEENS4_6LayoutINS5_IJNSA_ILi2EEESB_SB_EEENS5_IJSB_NSA_ILi0EEESU_EEEEENS5_IJNS4_10UnderscoreESX_SX_EEEEENS4_23SM90_TMA_LOAD_MULTICASTENS4_14ComposedLayoutINS4_7SwizzleILi1ELi4ELi3EEENS4_18smem_ptr_flag_bitsILi8EEENSR_INS5_IJNSA_ILi8EEESI_EEENS5_IJSI_SB_EEEEEEEvNS4_8identityENS4_13SM90_TMA_LOADES1A_vS1B_EENS_8epilogue10collective6detail29Sm90TmaWarpSpecializedAdapterINS1F_15DefaultEpilogueIaSK_SK_NS1E_6thread17LinearCombinationIaLi1EiiLNS1J_9ScaleType4KindE0ELNS_15FloatRoundStyleE2EaEENS1_15EpilogueDefaultEEEEEvvEEEEvNT_6ParamsE)
        .other          _ZN7cutlass13device_kernelINS_4gemm6kernel13GemmUniversalIN4cute5tupleIJiiiiEEENS1_10collective13CollectiveMmaINS1_34MainloopSm90TmaGmmaWarpSpecializedILi22ENS5_IJNS4_1CILi1EEENSA_ILi4EEESB_EEENS1_35KernelTmaWarpSpecializedCooperativeEEENS5_IJNSA_ILi256EEENSA_ILi64EEENSA_ILi32EEEEEEaNS5_IJlSB_lEEEaSK_NS4_8TiledMMAINS4_8MMA_AtomIJNS4_4SM904GMMA26MMA_64x64x32_S32S8S8_SS_TNEEEENS4_6LayoutINS5_IJNSA_ILi2EEESB_SB_EEENS5_IJSB_NSA_ILi0EEESU_EEEEENS5_IJNS4_10UnderscoreESX_SX_EEEEENS4_23SM90_TMA_LOAD_MULTICASTENS4_14ComposedLayoutINS4_7SwizzleILi1ELi4ELi3EEENS4_18smem_ptr_flag_bitsILi8EEENSR_INS5_IJNSA_ILi8EEESI_EEENS5_IJSI_SB_EEEEEEEvNS4_8identityENS4_13SM90_TMA_LOADES1A_vS1B_EENS_8epilogue10collective6detail29Sm90TmaWarpSpecializedAdapterINS1F_15DefaultEpilogueIaSK_SK_NS1E_6thread17LinearCombinationIaLi1EiiLNS1J_9ScaleType4KindE0ELNS_15FloatRoundStyleE2EaEENS1_15EpilogueDefaultEEEEEvvEEEEvNT_6ParamsE,@"STO_CUDA_ENTRY STV_DEFAULT"
_ZN7cutlass13device_kernelINS_4gemm6kernel13GemmUniversalIN4cute5tupleIJiiiiEEENS1_10collective13CollectiveMmaINS1_34MainloopSm90TmaGmmaWarpSpecializedILi22ENS5_IJNS4_1CILi1EEENSA_ILi4EEESB_EEENS1_35KernelTmaWarpSpecializedCooperativeEEENS5_IJNSA_ILi256EEENSA_ILi64EEENSA_ILi32EEEEEEaNS5_IJlSB_lEEEaSK_NS4_8TiledMMAINS4_8MMA_AtomIJNS4_4SM904GMMA26MMA_64x64x32_S32S8S8_SS_TNEEEENS4_6LayoutINS5_IJNSA_ILi2EEESB_SB_EEENS5_IJSB_NSA_ILi0EEESU_EEEEENS5_IJNS4_10UnderscoreESX_SX_EEEEENS4_23SM90_TMA_LOAD_MULTICASTENS4_14ComposedLayoutINS4_7SwizzleILi1ELi4ELi3EEENS4_18smem_ptr_flag_bitsILi8EEENSR_INS5_IJNSA_ILi8EEESI_EEENS5_IJSI_SB_EEEEEEEvNS4_8identityENS4_13SM90_TMA_LOADES1A_vS1B_EENS_8epilogue10collective6detail29Sm90TmaWarpSpecializedAdapterINS1F_15DefaultEpilogueIaSK_SK_NS1E_6thread17LinearCombinationIaLi1EiiLNS1J_9ScaleType4KindE0ELNS_15FloatRoundStyleE2EaEENS1_15EpilogueDefaultEEEEEvvEEEEvNT_6ParamsE:
[----:B------:R-:W0:Y:S01]  /*0000*/  LDC R1, c[0x0][0x28] ;  /* 0x00000a00ff017b82 */ /* 0x000e220000000800 */
[----:B------:R-:W1:Y:S01]  /*0010*/  S2R R18, SR_TID.X ;  /* 0x0000000000127919 */ /* 0x000e620000002100 */
[----:B------:R-:W-:Y:S01]  /*0020*/  ELECT P0, URZ, PT ;  /* 0x00000000003f782f */ /* 0x000fe20003800000 */
[----:B------:R-:W-:Y:S01]  /*0030*/  BSSY B0, `(.L_x_0) ;  /* 0x000000f000007945 */ /* 0x000fe20003800000 */
[--C-:B-1----:R-:W-:Y:S02]  /*0040*/  SHF.R.U32.HI R0, RZ, 0x5, R18.reuse ;  /* 0x00000005ff007819 */ /* 0x102fe40000011612 */
[----:B------:R-:W-:-:S03]  /*0050*/  SHF.R.U32.HI R3, RZ, 0x7, R18 ;  /* 0x00000007ff037819 */ /* 0x000fc60000011612 */
[----:B------:R-:W1:Y:S04]  /*0060*/  SHFL.IDX PT, R2, R0, RZ, 0x1f ;  /* 0x00001fff00027589 */ /* 0x000e6800000e0000 */
[----:B------:R2:W3:Y:S01]  /*0070*/  SHFL.IDX PT, R5, R3, RZ, 0x1f ;  /* 0x00001fff03057589 */ /* 0x0004e200000e0000 */
[----:B-1----:R-:W-:-:S13]  /*0080*/  ISETP.NE.OR P0, PT, R2, RZ, !P0 ;  /* 0x000000ff0200720c */ /* 0x002fda0004705670 */
[----:B0-23--:R-:W-:Y:S05]  /*0090*/  @P0 BRA `(.L_x_1) ;  /* 0x0000000000200947 */ /* 0x00dfea0003800000 */
[----:B------:R-:W-:Y:S02]  /*00a0*/  ULDC.64 UR4, c[0x0][0x198] ;  /* 0x0000660000047ab9 */ /* 0x000fe40000000a00 */
[----:B------:R-:W-:Y:S02]  /*00b0*/  UIADD3 UR6, UP0, UR4, 0xf0, URZ ;  /* 0x000000f004067890 */ /* 0x000fe4000ff1e03f */
[----:B------:R-:W-:Y:S02]  /*00c0*/  UIADD3 UR4, UP1, UR4, 0x1f0, URZ ;  /* 0x000001f004047890 */ /* 0x000fe4000ff3e03f */
[----:B------:R-:W-:Y:S02]  /*00d0*/  UIADD3.X UR7, URZ, UR5, URZ, UP0, !UPT ;  /* 0x000000053f077290 */ /* 0x000fe400087fe43f */
[----:B------:R-:W-:-:S07]  /*00e0*/  UIADD3.X UR5, URZ, UR5, URZ, UP1, !UPT ;  /* 0x000000053f057290 */ /* 0x000fce0008ffe43f */
[----:B------:R0:W-:Y:S02]  /*00f0*/  UTMACCTL.PF [UR6] ;  /* 0x00000000060079b9 */ /* 0x0001e40008040000 */
[----:B------:R0:W-:Y:S02]  /*0100*/  UTMACCTL.PF [UR4] ;  /* 0x00000000040079b9 */ /* 0x0001e40008040000 */
[----:B0-----:R-:W-:Y:S01]  /*0110*/  NOP ;  /* 0x0000000000007918 */ /* 0x001fe20000000000 */
.L_x_1:
[----:B------:R-:W-:Y:S05]  /*0120*/  BSYNC B0 ;  /* 0x0000000000007941 */ /* 0x000fea0003800000 */
.L_x_0:
[----:B------:R-:W0:Y:S02]  /*0130*/  SHFL.IDX PT, R3, R0, RZ, 0x1f ;  /* 0x00001fff00037589 */ /* 0x000e2400000e0000 */
[----:B0-----:R-:W-:-:S13]  /*0140*/  ISETP.NE.AND P0, PT, R3, RZ, PT ;  /* 0x000000ff0300720c */ /* 0x001fda0003f05270 */
[----:B------:R-:W-:Y:S05]  /*0150*/  @P0 BRA `(.L_x_2) ;  /* 0x0000000000f40947 */ /* 0x000fea0003800000 */
[----:B------:R-:W-:Y:S01]  /*0160*/  ELECT P0, URZ, PT ;  /* 0x00000000003f782f */ /* 0x000fe20003800000 */
[----:B------:R-:W-:-:S12]  /*0170*/  BSSY B0, `(.L_x_2) ;  /* 0x000003b000007945 */ /* 0x000fd80003800000 */
[----:B------:R-:W-:Y:S05]  /*0180*/  @!P0 BRA `(.L_x_3) ;  /* 0x0000000000e48947 */ /* 0x000fea0003800000 */
[----:B------:R-:W0:Y:S01]  /*0190*/  S2UR UR8, SR_CgaCtaId ;  /* 0x00000000000879c3 */ /* 0x000e220000008800 */
[----:B------:R-:W-:Y:S01]  /*01a0*/  UMOV UR4, 0x400 ;  /* 0x0000040000047882 */ /* 0x000fe20000000000 */
[----:B------:R-:W-:Y:S01]  /*01b0*/  UMOV UR5, 0x1 ;  /* 0x0000000100057882 */ /* 0x000fe20000000000 */
[----:B------:R-:W-:Y:S02]  /*01c0*/  UMOV UR6, 0x8 ;  /* 0x0000000800067882 */ /* 0x000fe40000000000 */
[----:B------:R-:W-:-:S04]  /*01d0*/  UIADD3 UR6, -UR6, 0x100000, URZ ;  /* 0x0010000006067890 */ /* 0x000fc8000fffe13f */
[----:B------:R-:W-:Y:S02]  /*01e0*/  USHF.L.U32 UR7, UR6, 0xb, URZ ;  /* 0x0000000b06077899 */ /* 0x000fe4000800063f */
[----:B------:R-:W-:Y:S02]  /*01f0*/  USHF.L.U32 UR6, UR6, 0x1, URZ ;  /* 0x0000000106067899 */ /* 0x000fe4000800063f */
[----:B0-----:R-:W-:Y:S02]  /*0200*/  ULEA UR8, UR8, UR4, 0x18 ;  /* 0x0000000408087291 */ /* 0x001fe4000f8ec03f */
[----:B------:R-:W-:-:S04]  /*0210*/  UIADD3 UR4, -UR5, 0x100000, URZ ;  /* 0x0010000005047890 */ /* 0x000fc8000fffe13f */
[----:B------:R-:W-:Y:S02]  /*0220*/  USHF.L.U32 UR5, UR4, 0xb, URZ ;  /* 0x0000000b04057899 */ /* 0x000fe4000800063f */
[----:B------:R-:W-:Y:S01]  /*0230*/  USHF.L.U32 UR4, UR4, 0x1, URZ ;  /* 0x0000000104047899 */ /* 0x000fe2000800063f */
[----:B------:R-:W0:Y:S11]  /*0240*/  FENCE.VIEW.ASYNC.S ;  /* 0x00000000000073c6 */ /* 0x000e360000000000 */
[----:B0-----:R0:W1:Y:S01]  /*0250*/  SYNCS.EXCH.64 URZ, [UR8], UR4 ;  /* 0x00000004083f75b2 */ /* 0x0010620008000100 */
[----:B------:R0:W2:Y:S01]  /*0260*/  SYNCS.EXCH.64 URZ, [UR8+0xb0], UR6 ;  /* 0x0000b006083f75b2 */ /* 0x0000a20008000100 */
[----:B------:R0:W3:Y:S01]  /*0270*/  SYNCS.EXCH.64 URZ, [UR8+0x8], UR4 ;  /* 0x00000804083f75b2 */ /* 0x0000e20008000100 */
[----:B------:R0:W4:Y:S01]  /*0280*/  SYNCS.EXCH.64 URZ, [UR8+0xb8], UR6 ;  /* 0x0000b806083f75b2 */ /* 0x0001220008000100 */
[----:B------:R0:W0:Y:S01]  /*0290*/  SYNCS.EXCH.64 URZ, [UR8+0x10], UR4 ;  /* 0x00001004083f75b2 */ /* 0x0000220008000100 */
        /* <DEDUP_REMOVED lines=39> */
[----:B-1234-:R-:W-:Y:S01]  /*0510*/  NOP ;  /* 0x0000000000007918 */ /* 0x01efe20000000000 */
.L_x_3:
[----:B0-----:R-:W-:Y:S05]  /*0520*/  BSYNC B0 ;  /* 0x0000000000007941 */ /* 0x001fea0003800000 */
.L_x_2:
[----:B------:R-:W-:Y:S01]  /*0530*/  SHF.R.S32.HI R7, RZ, 0x1f, R18 ;  /* 0x0000001fff077819 */ /* 0x000fe20000011412 */
[----:B------:R-:W0:Y:S01]  /*0540*/  SHFL.IDX PT, R0, R0, RZ, 0x1f ;  /* 0x00001fff00007589 */ /* 0x000e2200000e0000 */
[----:B------:R-:W1:Y:S01]  /*0550*/  S2UR UR8, SR_CTAID.X ;  /* 0x00000000000879c3 */ /* 0x000e620000002500 */
[----:B------:R-:W-:Y:S02]  /*0560*/  ELECT P0, URZ, PT ;  /* 0x00000000003f782f */ /* 0x000fe40003800000 */
[----:B------:R-:W-:Y:S01]  /*0570*/  LEA.HI R7, R7, R18, RZ, 0x7 ;  /* 0x0000001207077211 */ /* 0x000fe200078f38ff */
[----:B------:R-:W2:Y:S01]  /*0580*/  S2R R4, SR_CTAID.Y ;  /* 0x0000000000047919 */ /* 0x000ea20000002600 */
[----:B------:R-:W-:Y:S01]  /*0590*/  ULDC UR4, c[0x0][0x154] ;  /* 0x0000550000047ab9 */ /* 0x000fe20000000800 */
[----:B------:R-:W-:Y:S01]  /*05a0*/  NOP ;  /* 0x0000000000007918 */ /* 0x000fe20000000000 */
[----:B------:R-:W-:Y:S01]  /*05b0*/  LOP3.LUT R7, R7, 0xffffff80, RZ, 0xc0, !PT ;  /* 0xffffff8007077812 */ /* 0x000fe200078ec0ff */
[----:B------:R-:W-:Y:S01]  /*05c0*/  NOP ;  /* 0x0000000000007918 */ /* 0x000fe20000000000 */
[----:B------:R-:W3:Y:S03]  /*05d0*/  LDC R12, c[0x0][0x140] ;  /* 0x00005000ff0c7b82 */ /* 0x000ee60000000800 */
[----:B------:R-:W-:-:S05]  /*05e0*/  IMAD.IADD R7, R18, 0x1, -R7 ;  /* 0x0000000112077824 */ /* 0x000fca00078e0a07 */
[----:B------:R-:W-:Y:S02]  /*05f0*/  SHF.R.S32.HI R6, RZ, 0x1f, R7 ;  /* 0x0000001fff067819 */ /* 0x000fe40000011407 */
[----:B------:R-:W-:Y:S02]  /*0600*/  LOP3.LUT P2, RZ, R7, 0x7, RZ, 0xc0, !PT ;  /* 0x0000000707ff7812 */ /* 0x000fe4000784c0ff */
[----:B------:R-:W-:Y:S02]  /*0610*/  LEA.HI R6, R6, R7, RZ, 0x3 ;  /* 0x0000000706067211 */ /* 0x000fe400078f18ff */
[----:B0-----:R-:W-:Y:S02]  /*0620*/  ISETP.NE.OR P0, PT, R0, RZ, !P0 ;  /* 0x000000ff0000720c */ /* 0x001fe40004705670 */
[--C-:B------:R-:W-:Y:S02]  /*0630*/  SHF.R.S32.HI R0, RZ, 0x3, R6.reuse ;  /* 0x00000003ff007819 */ /* 0x100fe40000011406 */
[----:B------:R-:W-:-:S02]  /*0640*/  SHF.R.S32.HI R9, RZ, 0x1f, R6 ;  /* 0x0000001fff097819 */ /* 0x000fc40000011406 */
[----:B------:R-:W-:Y:S02]  /*0650*/  SHF.R.S32.HI R6, RZ, 0x1f, R3 ;  /* 0x0000001fff067819 */ /* 0x000fe40000011403 */
[----:B------:R-:W-:Y:S02]  /*0660*/  LEA.HI R9, R9, R0, RZ, 0x2 ;  /* 0x0000000009097211 */ /* 0x000fe400078f10ff */
[----:B------:R-:W-:Y:S02]  /*0670*/  LEA.HI R6, R6, R3, RZ, 0x2 ;  /* 0x0000000306067211 */ /* 0x000fe400078f10ff */
[----:B--2---:R-:W-:Y:S01]  /*0680*/  I2FP.F32.U32 R8, R4 ;  /* 0x0000000400087245 */ /* 0x004fe20000201000 */
[----:B------:R-:W-:Y:S01]  /*0690*/  VOTEU.ALL UP0, P0 ;  /* 0x00000000003f7886 */ /* 0x000fe20000000000 */
[----:B------:R-:W-:Y:S01]  /*06a0*/  LOP3.LUT R6, R6, 0x3ffffffc, RZ, 0xc0, !PT ;  /* 0x3ffffffc06067812 */ /* 0x000fe200078ec0ff */
[----:B------:R-:W-:Y:S01]  /*06b0*/  VOTEU.ALL UP1, P0 ;  /* 0x00000000003f7886 */ /* 0x000fe20000020000 */
[----:B------:R-:W-:Y:S01]  /*06c0*/  LOP3.LUT R9, R9, 0xfffffffc, RZ, 0xc0, !PT ;  /* 0xfffffffc09097812 */ /* 0x000fe200078ec0ff */
[----:B------:R-:W-:Y:S01]  /*06d0*/  FMUL R10, R8, UR4 ;  /* 0x00000004080a7c20 */ /* 0x000fe20008400000 */
[----:B------:R-:W0:Y:S01]  /*06e0*/  @!UP0 S2UR UR7, SR_CgaCtaId ;  /* 0x00000000000789c3 */ /* 0x000e220000008800 */
[----:B------:R-:W-:Y:S01]  /*06f0*/  IMAD.IADD R11, R3, 0x1, -R6 ;  /* 0x00000001030b7824 */ /* 0x000fe200078e0a06 */
[----:B-1----:R-:W-:Y:S01]  /*0700*/  I2FP.F32.U32 R6, UR8 ;  /* 0x0000000800067c45 */ /* 0x002fe20008201000 */
[----:B------:R-:W-:Y:S01]  /*0710*/  IMAD.IADD R0, R0, 0x1, -R9 ;  /* 0x0000000100007824 */ /* 0x000fe200078e0a09 */
[----:B------:R-:W-:Y:S01]  /*0720*/  ULDC UR4, c[0x0][0x150] ;  /* 0x0000540000047ab9 */ /* 0x000fe20000000800 */
[----:B------:R-:W1:Y:S01]  /*0730*/  F2I.U32.TRUNC.NTZ R10, R10 ;  /* 0x0000000a000a7305 */ /* 0x000e62000020f000 */
[----:B------:R-:W-:Y:S01]  /*0740*/  SHF.R.S32.HI R3, RZ, 0x1f, R2 ;  /* 0x0000001fff037819 */ /* 0x000fe20000011402 */
[----:B------:R-:W-:Y:S01]  /*0750*/  FMUL R6, R6, UR4 ;  /* 0x0000000406067c20 */ /* 0x000fe20008400000 */
[----:B------:R-:W2:Y:S01]  /*0760*/  LDC R9, c[0x0][0x148] ;  /* 0x00005200ff097b82 */ /* 0x000ea20000000800 */
[----:B------:R-:W-:Y:S01]  /*0770*/  IMAD R11, R11, 0x4, R0 ;  /* 0x000000040b0b7824 */ /* 0x000fe200078e0200 */
[----:B------:R-:W-:Y:S01]  /*0780*/  LEA.HI R3, R3, R2, RZ, 0x2 ;  /* 0x0000000203037211 */ /* 0x000fe200078f10ff */
[----:B------:R-:W-:Y:S01]  /*0790*/  UMOV UR4, 0x20 ;  /* 0x0000002000047882 */ /* 0x000fe20000000000 */
[----:B------:R-:W-:Y:S01]  /*07a0*/  @!UP0 UMOV UR6, 0x400 ;  /* 0x0000040000068882 */ /* 0x000fe20000000000 */
[----:B------:R-:W4:Y:S01]  /*07b0*/  F2I.U32.TRUNC.NTZ R6, R6 ;  /* 0x0000000600067305 */ /* 0x000f22000020f000 */
[----:B------:R-:W-:Y:S01]  /*07c0*/  LOP3.LUT R3, R3, 0xfffffffc, RZ, 0xc0, !PT ;  /* 0xfffffffc03037812 */ /* 0x000fe200078ec0ff */
[----:B------:R-:W-:Y:S01]  /*07d0*/  IMAD.SHL.U32 R22, R11, 0x4, RZ ;  /* 0x000000040b167824 */ /* 0x000fe200078e00ff */
[----:B------:R-:W5:Y:S01]  /*07e0*/  LDC R8, c[0x0][0x144] ;  /* 0x00005100ff087b82 */ /* 0x000f620000000800 */
[----:B------:R-:W-:-:S04]  /*07f0*/  @!UP0 UIADD3 UR4, -UR4, 0x100000, URZ ;  /* 0x0010000004048890 */ /* 0x000fc8000fffe13f */
[----:B------:R-:W-:Y:S02]  /*0800*/  @!UP0 USHF.L.U32 UR5, UR4, 0xb, URZ ;  /* 0x0000000b04058899 */ /* 0x000fe4000800063f */
[----:B------:R-:W-:Y:S01]  /*0810*/  @!UP0 USHF.L.U32 UR4, UR4, 0x1, URZ ;  /* 0x0000000104048899 */ /* 0x000fe2000800063f */
[----:B---3--:R-:W-:Y:S01]  /*0820*/  ISETP.EQ.U32.AND P3, PT, R12, 0x1, PT ;  /* 0x000000010c00780c */ /* 0x008fe20003f62070 */
[----:B------:R-:W-:Y:S01]  /*0830*/  IMAD.IADD R0, R2, 0x1, -R3 ;  /* 0x0000000102007824 */ /* 0x000fe200078e0a03 */
[----:B------:R-:W-:Y:S01]  /*0840*/  LOP3.LUT R22, R11, 0xc, R22, 0x78, !PT ;  /* 0x0000000c0b167812 */ /* 0x000fe200078e7816 */
[----:B-1----:R-:W-:Y:S01]  /*0850*/  IMAD.MOV R14, RZ, RZ, -R10 ;  /* 0x000000ffff0e7224 */ /* 0x002fe200078e0a0a */
[----:B0-----:R-:W-:Y:S02]  /*0860*/  @!UP0 ULEA UR6, UR7, UR6, 0x18 ;  /* 0x0000000607068291 */ /* 0x001fe4000f8ec03f */
[----:B------:R-:W-:Y:S01]  /*0870*/  ISETP.NE.AND P1, PT, R0, 0x3, PT ;  /* 0x000000030000780c */ /* 0x000fe20003f25270 */
[----:B------:R-:W-:Y:S01]  /*0880*/  VOTEU.ALL UP0, P0 ;  /* 0x00000000003f7886 */ /* 0x000fe20000000000 */
[----:B------:R-:W-:Y:S01]  /*0890*/  ISETP.LT.U32.AND P0, PT, R22, 0x4, !P2 ;  /* 0x000000041600780c */ /* 0x000fe20005701070 */
[----:B----4-:R-:W-:Y:S01]  /*08a0*/  IMAD.MOV R3, RZ, RZ, -R6 ;  /* 0x000000ffff037224 */ /* 0x010fe200078e0a06 */
[----:B------:R-:W-:-:S02]  /*08b0*/  ISETP.EQ.OR P1, PT, R0, RZ, !P1 ;  /* 0x000000ff0000720c */ /* 0x000fc40004f22670 */
[----:B------:R-:W-:Y:S01]  /*08c0*/  ISETP.NE.AND P2, PT, R5, RZ, PT ;  /* 0x000000ff0500720c */ /* 0x000fe20003f45270 */
[----:B--2---:R-:W-:Y:S01]  /*08d0*/  IMAD R7, R9, R14, R4 ;  /* 0x0000000e09077224 */ /* 0x004fe200078e0204 */
[----:B------:R-:W-:Y:S01]  /*08e0*/  ISETP.EQ.AND P1, PT, R5, RZ, P1 ;  /* 0x000000ff0500720c */ /* 0x000fe20000f22270 */
[----:B------:R-:W0:Y:S02]  /*08f0*/  FENCE.VIEW.ASYNC.S ;  /* 0x00000000000073c6 */ /* 0x000e240000000000 */
[----:B0-----:R0:W1:Y:S01]  /*0900*/  @!UP0 SYNCS.EXCH.64 URZ, [UR6+0x170], UR4 ;  /* 0x00017004063f85b2 */ /* 0x0010620008000100 */
[----:B------:R-:W-:Y:S02]  /*0910*/  ISETP.NE.AND P4, PT, R7, R22, PT ;  /* 0x000000160700720c */ /* 0x000fe40003f85270 */
[----:B------:R-:W-:Y:S01]  /*0920*/  SEL R19, RZ, 0x1, !P1 ;  /* 0x00000001ff137807 */ /* 0x000fe20004800000 */
[----:B-----5:R-:W-:Y:S02]  /*0930*/  IMAD R3, R8, R3, UR8 ;  /* 0x0000000808037e24 */ /* 0x020fe4000f8e0203 */
[----:B------:R-:W-:-:S03]  /*0940*/  VIADD R8, R5, 0xffffffff ;  /* 0xffffffff05087836 */ /* 0x000fc60000000000 */
[----:B------:R-:W-:Y:S02]  /*0950*/  ISETP.EQ.OR P4, PT, R3, RZ, !P4 ;  /* 0x000000ff0300720c */ /* 0x000fe40006782670 */
[----:B------:R-:W-:Y:S02]  /*0960*/  ISETP.GE.U32.AND P5, PT, R8, 0x2, PT ;  /* 0x000000020800780c */ /* 0x000fe40003fa6070 */
[----:B------:R-:W-:Y:S02]  /*0970*/  PLOP3.LUT P0, PT, P0, P4, PT, 0x80, 0x0 ;  /* 0x000000000000781c */ /* 0x000fe40000709070 */
[----:B------:R-:W-:Y:S01]  /*0980*/  SEL R19, R19, 0x2, P5 ;  /* 0x0000000213137807 */ /* 0x000fe20002800000 */
[----:B------:R0:W2:Y:S01]  /*0990*/  @!UP1 SYNCS.EXCH.64 URZ, [UR6+0x178], UR4 ;  /* 0x00017804063f95b2 */ /* 0x0000a20008000100 */
[----:B------:R-:W-:Y:S01]  /*09a0*/  P2R R102, PR, RZ, 0x1 ;  /* 0x00000001ff667803 */ /* 0x000fe20000000000 */
[----:B------:R-:W-:Y:S01]  /*09b0*/  NOP ;  /* 0x0000000000007918 */ /* 0x000fe20000000000 */
[----:B------:R-:W-:Y:S07]  /*09c0*/  @!P3 BRA `(.L_x_4) ;  /* 0x000000000008b947 */ /* 0x000fee0003800000 */
[----:B-12---:R-:W-:Y:S01]  /*09d0*/  UCGABAR_ARV ;  /* 0x00000000000079c7 */ /* 0x006fe20008000000 */
[----:B------:R-:W-:Y:S05]  /*09e0*/  BRA `(.L_x_5) ;  /* 0x0000000000047947 */ /* 0x000fea0003800000 */
.L_x_4:
[----:B-12---:R-:W-:Y:S01]  /*09f0*/  NOP ;  /* 0x0000000000007918 */ /* 0x006fe20000000000 */
.L_x_5:
[----:B------:R-:W1:Y:S01]  /*0a00*/  LDC R2, c[0x0][0x65c] ;  /* 0x00019700ff027b82 */ /* 0x000e620000000800 */
[----:B------:R-:W-:Y:S02]  /*0a10*/  IMAD.U32 R6, RZ, RZ, UR8 ;  /* 0x00000008ff067e24 */ /* 0x000fe4000f8e00ff */
[----:B------:R-:W-:Y:S01]  /*0a20*/  IMAD.MOV.U32 R7, RZ, RZ, RZ ;  /* 0x000000ffff077224 */ /* 0x000fe200078e00ff */
[----:B-1----:R-:W-:-:S04]  /*0a30*/  ISETP.NE.AND P1, PT, R2, 0x1, PT ;  /* 0x000000010200780c */ /* 0x002fc80003f25270 */
[----:B------:R-:W-:-:S09]  /*0a40*/  P2R R5, PR, RZ, 0x2 ;  /* 0x00000002ff057803 */ /* 0x000fd20000000000 */
[----:B------:R-:W1:Y:S01]  /*0a50*/  @P1 LDC R17, c[0x0][0x10] ;  /* 0x00000400ff111b82 */ /* 0x000e620000000800 */
[----:B------:R-:W-:Y:S02]  /*0a60*/  @P1 IMAD.MOV.U32 R5, RZ, RZ, RZ ;  /* 0x000000ffff051224 */ /* 0x000fe400078e00ff */
[----:B------:R-:W-:-:S05]  /*0a70*/  @P1 IMAD.MOV.U32 R13, RZ, RZ, RZ ;  /* 0x000000ffff0d1224 */ /* 0x000fca00078e00ff */
[----:B------:R-:W2:Y:S01]  /*0a80*/  @!P1 LDC R11, c[0x0][0xc] ;  /* 0x00000300ff0b9b82 */ /* 0x000ea20000000800 */
[----:B-1----:R-:W-:-:S04]  /*0a90*/  @P1 IMAD.WIDE.U32 R16, R17, UR8, R4 ;  /* 0x0000000811101c25 */ /* 0x002fc8000f8e0004 */
[----:B------:R-:W-:Y:S02]  /*0aa0*/  @P1 IMAD.IADD R17, R17, 0x1, R13 ;  /* 0x0000000111111824 */ /* 0x000fe400078e020d */
[----:B--2---:R-:W-:-:S04]  /*0ab0*/  @!P1 IMAD.WIDE.U32 R6, R4, R11, R6 ;  /* 0x0000000b04069225 */ /* 0x004fc800078e0006 */
[----:B------:R-:W-:Y:S02]  /*0ac0*/  @!P1 IMAD.MOV.U32 R16, RZ, RZ, R6 ;  /* 0x000000ffff109224 */ /* 0x000fe400078e0006 */
[----:B------:R-:W-:Y:S01]  /*0ad0*/  @!P1 IMAD.MOV.U32 R17, RZ, RZ, R7 ;  /* 0x000000ffff119224 */ /* 0x000fe200078e0007 */
[----:B------:R-:W-:Y:S06]  /*0ae0*/  @!P3 BRA `(.L_x_6) ;  /* 0x00000000000cb947 */ /* 0x000fec0003800000 */
[----:B------:R-:W-:Y:S01]  /*0af0*/  UCGABAR_WAIT ;  /* 0x0000000000007dc7 */ /* 0x000fe20008000000 */
[----:B------:R-:W-:Y:S01]  /*0b00*/  CCTL.IVALL ;  /* 0x00000000ff00798f */ /* 0x000fe20002000000 */
[----:B------:R-:W-:Y:S05]  /*0b10*/  BRA `(.L_x_7) ;  /* 0x0000000000047947 */ /* 0x000fea0003800000 */
.L_x_6:
[----:B------:R-:W-:Y:S06]  /*0b20*/  BAR.SYNC.DEFER_BLOCKING 0x0 ;  /* 0x0000000000007b1d */ /* 0x000fec0000010000 */
.L_x_7:
[----:B------:R-:W-:Y:S05]  /*0b30*/  @!P2 BRA `(.L_x_8) ;  /* 0x0000004c00e8a947 */ /* 0x000fea0003800000 */
[----:B------:R-:W-:-:S13]  /*0b40*/  ISETP.GT.U32.AND P0, PT, R8, 0x1, PT ;  /* 0x000000010800780c */ /* 0x000fda0003f04070 */
[----:B0-----:R-:W-:Y:S05]  /*0b50*/  @P0 EXIT ;  /* 0x000000000000094d */ /* 0x001fea0003800000 */
[----:B------:R-:W-:Y:S01]  /*0b60*/  ULDC.64 UR4, c[0x0][0x650] ;  /* 0x0001940000047ab9 */ /* 0x000fe20000000a00 */
[----:B------:R-:W-:Y:S01]  /*0b70*/  PRMT R0, RZ, 0x7610, R0 ;  /* 0x00007610ff007816 */ /* 0x000fe20000000000 */
[----:B------:R-:W-:Y:S01]  /*0b80*/  IMAD.MOV.U32 R91, RZ, RZ, -0x1 ;  /* 0xffffffffff5b7424 */ /* 0x000fe200078e00ff */
[----:B------:R-:W-:Y:S01]  /*0b90*/  ISETP.GE.U32.AND P0, PT, R16, UR4, PT ;  /* 0x0000000410007c0c */ /* 0x000fe2000bf06070 */
[----:B------:R-:W-:Y:S02]  /*0ba0*/  IMAD.MOV.U32 R92, RZ, RZ, -0x1 ;  /* 0xffffffffff5c7424 */ /* 0x000fe400078e00ff */
[----:B------:R-:W-:Y:S01]  /*0bb0*/  IMAD.MOV.U32 R23, RZ, RZ, -0x1 ;  /* 0xffffffffff177424 */ /* 0x000fe200078e00ff */
[----:B------:R-:W-:-:S13]  /*0bc0*/  ISETP.GE.U32.AND.EX P0, PT, R17, UR5, PT, P0 ;  /* 0x0000000511007c0c */ /* 0x000fda000bf06100 */
[----:B------:R-:W-:Y:S05]  /*0bd0*/  @P0 BRA `(.L_x_9) ;  /* 0x00000004002c0947 */ /* 0x000fea0003800000 */
[----:B------:R-:W0:Y:S01]  /*0be0*/  LDC.64 R20, c[0x0][0x628] ;  /* 0x00018a00ff147b82 */ /* 0x000e220000000a00 */
[----:B------:R-:W-:Y:S02]  /*0bf0*/  IMAD.MOV.U32 R6, RZ, RZ, R16 ;  /* 0x000000ffff067224 */ /* 0x000fe400078e0010 */
[----:B------:R-:W-:-:S05]  /*0c00*/  IMAD.MOV.U32 R7, RZ, RZ, R17 ;  /* 0x000000ffff077224 */ /* 0x000fca00078e0011 */
[----:B------:R-:W1:Y:S08]  /*0c10*/  LDC R0, c[0x0][0x630] ;  /* 0x00018c00ff007b82 */ /* 0x000e700000000800 */
[----:B------:R-:W2:Y:S01]  /*0c20*/  LDC.64 R24, c[0x0][0x620] ;  /* 0x00018800ff187b82 */ /* 0x000ea20000000a00 */
[----:B0-----:R-:W-:-:S04]  /*0c30*/  ISETP.NE.U32.AND P0, PT, R20, RZ, PT ;  /* 0x000000ff1400720c */ /* 0x001fc80003f05070 */
[----:B------:R-:W-:-:S13]  /*0c40*/  ISETP.NE.AND.EX P0, PT, R21, RZ, PT, P0 ;  /* 0x000000ff1500720c */ /* 0x000fda0003f05300 */
[----:B-12---:R-:W-:Y:S05]  /*0c50*/  @!P0 BRA `(.L_x_10) ;  /* 0x0000000000288947 */ /* 0x006fea0003800000 */
[----:B------:R-:W0:Y:S02]  /*0c60*/  LDC R13, c[0x0][0x634] ;  /* 0x00018d00ff0d7b82 */ /* 0x000e240000000800 */
[----:B0-----:R-:W-:-:S05]  /*0c70*/  IADD3 R13, P0, R16, R13, RZ ;  /* 0x0000000d100d7210 */ /* 0x001fca0007f1e0ff */
[----:B------:R-:W-:-:S04]  /*0c80*/  IMAD.X R15, RZ, RZ, R17, P0 ;  /* 0x000000ffff0f7224 */ /* 0x000fc800000e0611 */
[----:B------:R-:W-:-:S04]  /*0c90*/  IMAD.WIDE.U32 R6, R15, R20, RZ ;  /* 0x000000140f067225 */ /* 0x000fc800078e00ff */
[----:B------:R-:W-:-:S04]  /*0ca0*/  IMAD.WIDE.U32 R10, P0, R13, R21, R6 ;  /* 0x000000150d0a7225 */ /* 0x000fc80007800006 */
[----:B------:R-:W-:-:S04]  /*0cb0*/  IMAD.WIDE.U32 R6, R13, R20, RZ ;  /* 0x000000140d067225 */ /* 0x000fc800078e00ff */
[----:B------:R-:W-:Y:S01]  /*0cc0*/  IMAD.X R13, RZ, RZ, RZ, P0 ;  /* 0x000000ffff0d7224 */ /* 0x000fe200000e06ff */
[----:B------:R-:W-:Y:S01]  /*0cd0*/  IADD3 RZ, P0, R7, R10, RZ ;  /* 0x0000000a07ff7210 */ /* 0x000fe20007f1e0ff */
[----:B------:R-:W-:-:S04]  /*0ce0*/  IMAD.MOV.U32 R12, RZ, RZ, R11 ;  /* 0x000000ffff0c7224 */ /* 0x000fc800078e000b */
[----:B------:R-:W-:-:S08]  /*0cf0*/  IMAD.WIDE.U32.X R6, R15, R21, R12, P0 ;  /* 0x000000150f067225 */ /* 0x000fd000000e040c */
.L_x_10:
[----:B------:R-:W0:Y:S01]  /*0d00*/  LDC.64 R20, c[0x0][0x640] ;  /* 0x00019000ff147b82 */ /* 0x000e220000000a00 */
[--C-:B------:R-:W-:Y:S01]  /*0d10*/  SHF.R.U64 R27, R6, R0, R7.reuse ;  /* 0x00000000061b7219 */ /* 0x100fe20000001207 */
[----:B------:R-:W-:Y:S01]  /*0d20*/  IMAD R28, R9, R14, R4 ;  /* 0x0000000e091c7224 */ /* 0x000fe200078e0204 */
[----:B------:R-:W-:Y:S02]  /*0d30*/  SHF.R.U32.HI R0, RZ, R0, R7 ;  /* 0x00000000ff007219 */ /* 0x000fe40000011607 */
[----:B------:R-:W-:-:S03]  /*0d40*/  IADD3 R5, P0, RZ, -R27, RZ ;  /* 0x8000001bff057210 */ /* 0x000fc60007f1e0ff */
[----:B------:R-:W1:Y:S02]  /*0d50*/  LDC R8, c[0x0][0x618] ;  /* 0x00018600ff087b82 */ /* 0x000e640000000800 */
[----:B------:R-:W-:-:S04]  /*0d60*/  IMAD.X R7, RZ, RZ, ~R0, P0 ;  /* 0x000000ffff077224 */ /* 0x000fc800000e0e00 */
[-C--:B------:R-:W-:Y:S02]  /*0d70*/  IMAD R0, R7, R24.reuse, RZ ;  /* 0x0000001807007224 */ /* 0x080fe400078e02ff */
[----:B------:R-:W2:Y:S01]  /*0d80*/  LDC R11, c[0x0][0x608] ;  /* 0x00018200ff0b7b82 */ /* 0x000ea20000000800 */
[----:B------:R-:W-:-:S04]  /*0d90*/  IMAD.WIDE.U32 R6, R5, R24, R16 ;  /* 0x0000001805067225 */ /* 0x000fc800078e0010 */
[----:B------:R-:W-:Y:S02]  /*0da0*/  IMAD R5, R5, R25, R0 ;  /* 0x0000001905057224 */ /* 0x000fe400078e0200 */
[----:B------:R-:W-:Y:S01]  /*0db0*/  IMAD.MOV.U32 R25, RZ, RZ, 0x1 ;  /* 0x00000001ff197424 */ /* 0x000fe200078e00ff */
[----:B------:R-:W3:Y:S01]  /*0dc0*/  LDC R12, c[0x0][0x658] ;  /* 0x00019600ff0c7b82 */ /* 0x000ee20000000800 */
[----:B0-----:R-:W-:Y:S01]  /*0dd0*/  ISETP.NE.U32.AND P0, PT, R20, RZ, PT ;  /* 0x000000ff1400720c */ /* 0x001fe20003f05070 */
[----:B------:R-:W-:Y:S02]  /*0de0*/  IMAD.IADD R5, R7, 0x1, R5 ;  /* 0x0000000107057824 */ /* 0x000fe400078e0205 */
[----:B------:R-:W-:Y:S01]  /*0df0*/  IMAD.MOV.U32 R7, RZ, RZ, -0x1 ;  /* 0xffffffffff077424 */ /* 0x000fe200078e00ff */
[----:B------:R-:W-:-:S03]  /*0e00*/  ISETP.NE.AND.EX P0, PT, R21, RZ, PT, P0 ;  /* 0x000000ff1500720c */ /* 0x000fc60003f05300 */
[----:B------:R-:W0:Y:S01]  /*0e10*/  LDC R15, c[0x0][0x600] ;  /* 0x00018000ff0f7b82 */ /* 0x000e220000000800 */
[-CC-:B-1----:R-:W-:Y:S02]  /*0e20*/  SHF.R.U64 R13, R6, R8.reuse, R5.reuse ;  /* 0x00000008060d7219 */ /* 0x182fe40000001205 */
[----:B------:R-:W-:-:S05]  /*0e30*/  SHF.R.U32.HI R0, RZ, R8, R5 ;  /* 0x00000008ff007219 */ /* 0x000fca0000011605 */
[----:B------:R-:W1:Y:S01]  /*0e40*/  LDC R23, c[0x0][0x648] ;  /* 0x00019200ff177b82 */ /* 0x000e620000000800 */
[-CC-:B--2---:R-:W-:Y:S02]  /*0e50*/  SHF.R.U64 R29, R13, R11.reuse, R0.reuse ;  /* 0x0000000b0d1d7219 */ /* 0x184fe40000001200 */
[----:B------:R-:W-:-:S05]  /*0e60*/  SHF.R.U32.HI R5, RZ, R11, R0 ;  /* 0x0000000bff057219 */ /* 0x000fca0000011600 */
[----:B------:R-:W2:Y:S01]  /*0e70*/  LDC R24, c[0x0][0x638] ;  /* 0x00018e00ff187b82 */ /* 0x000ea20000000800 */
[-CC-:B---3--:R-:W-:Y:S02]  /*0e80*/  SHF.R.U64 R14, R29, R12.reuse, R5.reuse ;  /* 0x0000000c1d0e7219 */ /* 0x188fe40000001205 */
[-C--:B------:R-:W-:Y:S02]  /*0e90*/  SHF.L.U32 R0, R7, R12.reuse, RZ ;  /* 0x0000000c07007219 */ /* 0x080fe400000006ff */
[----:B------:R-:W-:Y:S01]  /*0ea0*/  SHF.R.U32.HI R5, RZ, R12, R5 ;  /* 0x0000000cff057219 */ /* 0x000fe20000011605 */
[----:B------:R-:W-:Y:S01]  /*0eb0*/  IMAD.MOV.U32 R4, RZ, RZ, R14 ;  /* 0x000000ffff047224 */ /* 0x000fe200078e000e */
[----:B------:R-:W-:Y:S01]  /*0ec0*/  LOP3.LUT R10, RZ, R0, RZ, 0x33, !PT ;  /* 0x00000000ff0a7212 */ /* 0x000fe200078e33ff */
[----:B------:R-:W3:Y:S01]  /*0ed0*/  LDC R26, c[0x0][0x610] ;  /* 0x00018400ff1a7b82 */ /* 0x000ee20000000800 */
[----:B------:R-:W-:Y:S05]  /*0ee0*/  @!P0 BRA `(.L_x_11) ;  /* 0x0000000000288947 */ /* 0x000fea0003800000 */
[----:B------:R-:W4:Y:S02]  /*0ef0*/  LDC R9, c[0x0][0x64c] ;  /* 0x00019300ff097b82 */ /* 0x000f240000000800 */
[----:B----4-:R-:W-:-:S05]  /*0f00*/  IADD3 R9, P0, R14, R9, RZ ;  /* 0x000000090e097210 */ /* 0x010fca0007f1e0ff */
        /* <DEDUP_REMOVED lines=8> */
.L_x_11:
[----:B-1----:R-:W-:Y:S01]  /*0f90*/  SHF.R.U64 R4, R4, R23, R5 ;  /* 0x0000001704047219 */ /* 0x002fe20000001205 */
[----:B0-----:R-:W-:Y:S01]  /*0fa0*/  VIADD R6, R15, 0xffffffff ;  /* 0xffffffff0f067836 */ /* 0x001fe20000000000 */
[----:B------:R-:W-:Y:S01]  /*0fb0*/  SHF.L.U32 R0, R25, R12, RZ ;  /* 0x0000000c19007219 */ /* 0x000fe200000006ff */
[----:B------:R-:W-:Y:S01]  /*0fc0*/  IMAD.MOV.U32 R23, RZ, RZ, R27 ;  /* 0x000000ffff177224 */ /* 0x000fe200078e001b */
[----:B------:R-:W-:Y:S01]  /*0fd0*/  LOP3.LUT R5, R29, R10, RZ, 0xc0, !PT ;  /* 0x0000000a1d057212 */ /* 0x000fe200078ec0ff */
[----:B------:R-:W-:Y:S01]  /*0fe0*/  IMAD.MOV R7, RZ, RZ, -R4 ;  /* 0x000000ffff077224 */ /* 0x000fe200078e0a04 */
[----:B------:R-:W-:Y:S02]  /*0ff0*/  SEL R3, R3, R28, !P1 ;  /* 0x0000001c03037207 */ /* 0x000fe40004800000 */
[----:B------:R-:W-:Y:S01]  /*1000*/  LOP3.LUT R6, R13, R6, RZ, 0xc0, !PT ;  /* 0x000000060d067212 */ /* 0x000fe200078ec0ff */
[----:B------:R-:W-:Y:S02]  /*1010*/  IMAD R4, R0, R4, R5 ;  /* 0x0000000400047224 */ /* 0x000fe400078e0205 */
[----:B--2---:R-:W-:-:S02]  /*1020*/  IMAD R0, R7, R24, R14 ;  /* 0x0000001807007224 */ /* 0x004fc400078e020e */
[----:B---3--:R-:W-:Y:S02]  /*1030*/  IMAD R3, R4, R26, R3 ;  /* 0x0000001a04037224 */ /* 0x008fe400078e0203 */
[----:B------:R-:W-:Y:S02]  /*1040*/  IMAD.MOV.U32 R5, RZ, RZ, 0x1 ;  /* 0x00000001ff057424 */ /* 0x000fe400078e00ff */
[----:B------:R-:W-:-:S03]  /*1050*/  IMAD R4, R0, R15, R6 ;  /* 0x0000000f00047224 */ /* 0x000fc600078e0206 */
[----:B------:R-:W-:Y:S02]  /*1060*/  PRMT R0, R5, 0x7610, R0 ;  /* 0x0000761005007816 */ /* 0x000fe40000000000 */
[----:B------:R-:W-:Y:S02]  /*1070*/  SEL R92, R4, R3, !P1 ;  /* 0x00000003045c7207 */ /* 0x000fe40004800000 */
[----:B------:R-:W-:-:S07]  /*1080*/  SEL R91, R3, R4, !P1 ;  /* 0x00000004035b7207 */ /* 0x000fce0004800000 */
.L_x_9:
[----:B------:R-:W-:-:S08]  /*1090*/  NOP ;  /* 0x0000000000007918 */ /* 0x000fd00000000000 */
[----:B------:R-:W0:Y:S02]  /*10a0*/  USETMAXREG.TRY_ALLOC.CTAPOOL UP0, 0xe8 ;  /* 0x000000e8000079c8 */ /* 0x000e240008000600 */
[----:B0-----:R-:W-:-:S13]  /*10b0*/  PLOP3.LUT P0, PT, PT, PT, UP0, 0x80, 0x0 ;  /* 0x000000000000781c */ /* 0x001fda0003f0f008 */
[----:B------:R-:W-:Y:S05]  /*10c0*/  @!P0 BRA `(.L_x_9) ;  /* 0xfffffffc00f08947 */ /* 0x000fea000383ffff */
[----:B------:R-:W-:Y:S01]  /*10d0*/  ULDC.64 UR4, c[0x0][0x598] ;  /* 0x0001660000047ab9 */ /* 0x000fe20000000a00 */
[----:B------:R-:W-:Y:S01]  /*10e0*/  ULDC.64 UR36, c[0x0][0x208] ;  /* 0x0000820000247ab9 */ /* 0x000fe20000000a00 */
[----:B------:R-:W-:-:S04]  /*10f0*/  ISETP.NE.U32.AND P0, PT, RZ, UR4, PT ;  /* 0x00000004ff007c0c */ /* 0x000fc8000bf05070 */
[----:B------:R-:W-:-:S13]  /*1100*/  ISETP.NE.AND.EX P0, PT, RZ, UR5, PT, P0 ;  /* 0x00000005ff007c0c */ /* 0x000fda000bf05300 */
[----:B------:R-:W-:Y:S05]  /*1110*/  @!P0 BRA `(.L_x_12) ;  /* 0x00000000001c8947 */ /* 0x000fea0003800000 */
[----:B------:R-:W0:Y:S02]  /*1120*/  LDC.64 R4, c[0x0][0x598] ;  /* 0x00016600ff047b82 */ /* 0x000e240000000a00 */
[----:B0-----:R-:W2:Y:S02]  /*1130*/  LDG.E.64 R4, desc[UR36][R4.64] ;  /* 0x0000002404047981 */ /* 0x001ea4000c1e1b00 */
[----:B--2---:R-:W-:-:S04]  /*1140*/  ISETP.NE.U32.AND P0, PT, R4, RZ, PT ;  /* 0x000000ff0400720c */ /* 0x004fc80003f05070 */
[----:B------:R-:W-:-:S13]  /*1150*/  ISETP.NE.AND.EX P0, PT, R5, RZ, PT, P0 ;  /* 0x000000ff0500720c */ /* 0x000fda0003f05300 */
[----:B------:R-:W-:Y:S05]  /*1160*/  @!P0 BRA `(.L_x_12) ;  /* 0x0000000000088947 */ /* 0x000fea0003800000 */
[----:B------:R0:W5:Y:S01]  /*1170*/  LD.E R88, desc[UR36][R4.64] ;  /* 0x0000002404587980 */ /* 0x000162000c101900 */
[----:B------:R-:W-:Y:S05]  /*1180*/  BRA `(.L_x_13) ;  /* 0x0000000000247947 */ /* 0x000fea0003800000 */
.L_x_12:
[----:B------:R-:W-:Y:S02]  /*1190*/  ULDC.64 UR4, c[0x0][0x588] ;  /* 0x0001620000047ab9 */ /* 0x000fe40000000a00 */
[----:B------:R-:W-:-:S04]  /*11a0*/  ISETP.NE.U32.AND P0, PT, RZ, UR4, PT ;  /* 0x00000004ff007c0c */ /* 0x000fc8000bf05070 */
[----:B------:R-:W-:-:S13]  /*11b0*/  ISETP.NE.AND.EX P0, PT, RZ, UR5, PT, P0 ;  /* 0x00000005ff007c0c */ /* 0x000fda000bf05300 */
[----:B------:R-:W-:Y:S05]  /*11c0*/  @!P0 BRA `(.L_x_14) ;  /* 0x00000000000c8947 */ /* 0x000fea0003800000 */
[----:B------:R-:W0:Y:S02]  /*11d0*/  LDC.64 R88, c[0x0][0x588] ;  /* 0x00016200ff587b82 */ /* 0x000e240000000a00 */
[----:B0-----:R1:W5:Y:S01]  /*11e0*/  LDG.E R88, desc[UR36][R88.64] ;  /* 0x0000002458587981 */ /* 0x001362000c1e1900 */
[----:B------:R-:W-:Y:S05]  /*11f0*/  BRA `(.L_x_13) ;  /* 0x0000000000087947 */ /* 0x000fea0003800000 */
.L_x_14:
[----:B------:R-:W-:Y:S02]  /*1200*/  ULDC UR4, c[0x0][0x580] ;  /* 0x0001600000047ab9 */ /* 0x000fe40000000800 */
[----:B------:R-:W-:-:S07]  /*1210*/  IMAD.U32 R88, RZ, RZ, UR4 ;  /* 0x00000004ff587e24 */ /* 0x000fce000f8e00ff */
.L_x_13:
[----:B------:R-:W-:Y:S02]  /*1220*/  ULDC.64 UR4, c[0x0][0x5a0] ;  /* 0x0001680000047ab9 */ /* 0x000fe40000000a00 */
[----:B------:R-:W-:-:S04]  /*1230*/  ISETP.NE.U32.AND P0, PT, RZ, UR4, PT ;  /* 0x00000004ff007c0c */ /* 0x000fc8000bf05070 */
[----:B------:R-:W-:-:S13]  /*1240*/  ISETP.NE.AND.EX P0, PT, RZ, UR5, PT, P0 ;  /* 0x00000005ff007c0c */ /* 0x000fda000bf05300 */
[----:B------:R-:W-:Y:S05]  /*1250*/  @!P0 BRA `(.L_x_15) ;  /* 0x00000000001c8947 */ /* 0x000fea0003800000 */
[----:B0-----:R-:W0:Y:S02]  /*1260*/  LDC.64 R4, c[0x0][0x5a0] ;  /* 0x00016800ff047b82 */ /* 0x001e240000000a00 */
[----:B0-----:R-:W2:Y:S02]  /*1270*/  LDG.E.64 R4, desc[UR36][R4.64] ;  /* 0x0000002404047981 */ /* 0x001ea4000c1e1b00 */
[----:B--2---:R-:W-:-:S04]  /*1280*/  ISETP.NE.U32.AND P0, PT, R4, RZ, PT ;  /* 0x000000ff0400720c */ /* 0x004fc80003f05070 */
[----:B------:R-:W-:-:S13]  /*1290*/  ISETP.NE.AND.EX P0, PT, R5, RZ, PT, P0 ;  /* 0x000000ff0500720c */ /* 0x000fda0003f05300 */
[----:B------:R-:W-:Y:S05]  /*12a0*/  @!P0 BRA `(.L_x_15) ;  /* 0x0000000000088947 */ /* 0x000fea0003800000 */
[----:B-1----:R0:W5:Y:S01]  /*12b0*/  LD.E R89, desc[UR36][R4.64] ;  /* 0x0000002404597980 */ /* 0x002162000c101900 */
[----:B------:R-:W-:Y:S05]  /*12c0*/  BRA `(.L_x_16) ;  /* 0x0000000000247947 */ /* 0x000fea0003800000 */
.L_x_15:
[----:B------:R-:W-:Y:S02]  /*12d0*/  ULDC.64 UR4, c[0x0][0x590] ;  /* 0x0001640000047ab9 */ /* 0x000fe40000000a00 */
[----:B------:R-:W-:-:S04]  /*12e0*/  ISETP.NE.U32.AND P0, PT, RZ, UR4, PT ;  /* 0x00000004ff007c0c */ /* 0x000fc8000bf05070 */
[----:B------:R-:W-:-:S13]  /*12f0*/  ISETP.NE.AND.EX P0, PT, RZ, UR5, PT, P0 ;  /* 0x00000005ff007c0c */ /* 0x000fda000bf05300 */
[----:B------:R-:W-:Y:S05]  /*1300*/  @!P0 BRA `(.L_x_17) ;  /* 0x00000000000c8947 */ /* 0x000fea0003800000 */
[----:B0-----:R-:W1:Y:S02]  /*1310*/  LDC.64 R4, c[0x0][0x590] ;  /* 0x00016400ff047b82 */ /* 0x001e640000000a00 */
[----:B-1----:R1:W5:Y:S01]  /*1320*/  LDG.E R89, desc[UR36][R4.64] ;  /* 0x0000002404597981 */ /* 0x002362000c1e1900 */
[----:B------:R-:W-:Y:S05]  /*1330*/  BRA `(.L_x_16) ;  /* 0x0000000000087947 */ /* 0x000fea0003800000 */
.L_x_17:
[----:B------:R-:W-:Y:S02]  /*1340*/  ULDC UR4, c[0x0][0x584] ;  /* 0x0001610000047ab9 */ /* 0x000fe40000000800 */
[----:B-1----:R-:W-:-:S07]  /*1350*/  IMAD.U32 R89, RZ, RZ, UR4 ;  /* 0x00000004ff597e24 */ /* 0x002fce000f8e00ff */
.L_x_16:
[----:B------:R-:W-:-:S13]  /*1360*/  LOP3.LUT P0, RZ, R0, 0xff, RZ, 0xc0, !PT ;  /* 0x000000ff00ff7812 */ /* 0x000fda000780c0ff */
[----:B------:R-:W-:Y:S05]  /*1370*/  @!P0 EXIT ;  /* 0x000000000000894d */ /* 0x000fea0003800000 */
[----:B------:R-:W-:Y:S01]  /*1380*/  ULDC UR4, c[0x0][0x28c] ;  /* 0x0000a30000047ab9 */ /* 0x000fe20000000800 */
[----:B------:R-:W-:Y:S01]  /*1390*/  UMOV UR38, URZ ;  /* 0x0000003f00267c82 */ /* 0x000fe20008000000 */
[----:B------:R-:W-:Y:S01]  /*13a0*/  UIADD3 UR4, UR4, 0x1f, URZ ;  /* 0x0000001f04047890 */ /* 0x000fe2000fffe03f */
[----:B------:R-:W-:-:S03]  /*13b0*/  UMOV UR39, URZ ;  /* 0x0000003f00277c82 */ /* 0x000fc60008000000 */
[----:B------:R-:W-:-:S04]  /*13c0*/  USHF.R.S32.HI UR5, URZ, 0x1f, UR4 ;  /* 0x0000001f3f057899 */ /* 0x000fc80008011404 */
[----:B------:R-:W-:-:S04]  /*13d0*/  ULEA.HI UR5, UR5, UR4, URZ, 0x5 ;  /* 0x0000000405057291 */ /* 0x000fc8000f8f283f */
[----:B------:R-:W-:-:S12]  /*13e0*/  USHF.R.S32.HI UR40, URZ, 0x5, UR5 ;  /* 0x000000053f287899 */ /* 0x000fd80008011405 */
.L_x_169:
[----:B------:R-:W-:Y:S01]  /*13f0*/  LOP3.LUT R0, R18, 0x80, RZ, 0xc0, !PT ;  /* 0x0000008012007812 */ /* 0x000fe200078ec0ff */
[----:B--2---:R-:W2:Y:S01]  /*1400*/  S2UR UR7, SR_CgaCtaId ;  /* 0x00000000000779c3 */ /* 0x004ea20000008800 */
[----:B------:R-:W-:Y:S02]  /*1410*/  UMOV UR6, 0x400 ;  /* 0x0000040000067882 */ /* 0x000fe40000000000 */
[----:B------:R-:W-:-:S06]  /*1420*/  SHF.R.U32.HI R0, RZ, 0x7, R0 ;  /* 0x00000007ff007819 */ /* 0x000fcc0000011600 */
[----:B---3--:R-:W3:Y:S01]  /*1430*/  SHFL.IDX PT, R0, R0, RZ, 0x1f ;  /* 0x00001fff00007589 */ /* 0x008ee200000e0000 */
[----:B--2---:R-:W-:Y:S01]  /*1440*/  ULEA UR6, UR7, UR6, 0x18 ;  /* 0x0000000607067291 */ /* 0x004fe2000f8ec03f */
[----:B---3--:R-:W-:-:S13]  /*1450*/  R2UR UR4, R0 ;  /* 0x00000000000472ca */ /* 0x008fda00000e0000 */
[----:B------:R-:W-:-:S04]  /*1460*/  ULEA.HI UR5, UR4, UR4, URZ, 0x1 ;  /* 0x0000000404057291 */ /* 0x000fc8000f8f083f */
[----:B------:R-:W-:-:S04]  /*1470*/  ULOP3.LUT UR5, UR5, 0x1ffffe, URZ, 0xc0, !UPT ;  /* 0x001ffffe05057892 */ /* 0x000fc8000f8ec03f */
[----:B------:R-:W-:-:S03]  /*1480*/  UIADD3 UR5, UR4, -UR5, URZ ;  /* 0x8000000504057290 */ /* 0x000fc6000fffe03f */
[----:B------:R-:W-:Y:S01]  /*1490*/  ULDC UR4, c[0x0][0x28c] ;  /* 0x0000a30000047ab9 */ /* 0x000fe20000000800 */
[----:B------:R-:W-:Y:S01]  /*14a0*/  ULEA UR5, UR5, UR6, 0xb ;  /* 0x0000000605057291 */ /* 0x000fe2000f8e583f */
[----:B------:R-:W-:-:S03]  /*14b0*/  ISETP.LT.AND P0, PT, RZ, UR4, PT ;  /* 0x00000004ff007c0c */ /* 0x000fc6000bf01270 */
[----:B------:R-:W-:-:S04]  /*14c0*/  UIADD3 UR5, UR5, 0x280, URZ ;  /* 0x0000028005057890 */ /* 0x000fc8000fffe03f */
[----:B------:R-:W-:-:S04]  /*14d0*/  USHF.R.U32.HI UR5, URZ, 0x4, UR5 ;  /* 0x000000043f057899 */ /* 0x000fc80008011605 */
[----:B------:R-:W-:-:S04]  /*14e0*/  ULOP3.LUT UR5, UR5, 0x3fff, URZ, 0xc0, !UPT ;  /* 0x00003fff05057892 */ /* 0x000fc8000f8ec03f */
[----:B------:R-:W-:Y:S01]  /*14f0*/  ULOP3.LUT UR41, UR5, 0x10000, URZ, 0xfc, !UPT ;  /* 0x0001000005297892 */ /* 0x000fe2000f8efc3f */
[----:B----4-:R-:W-:Y:S11]  /*1500*/  @P0 BRA `(.L_x_18) ;  /* 0x0000000000400947 */ /* 0x010ff60003800000 */
[----:B------:R-:W-:Y:S01]  /*1510*/  MOV R0, 0x0 ;  /* 0x0000000000007802 */ /* 0x000fe20000000f00 */
[----:B------:R-:W-:Y:S01]  /*1520*/  ULDC.64 UR4, c[0x4][0x68] ;  /* 0x01001a0000047ab9 */ /* 0x000fe20000000a00 */
[----:B------:R-:W-:Y:S01]  /*1530*/  ULDC.64 UR6, c[0x4][0x8] ;  /* 0x0100020000067ab9 */ /* 0x000fe20000000a00 */
[----:B01----:R-:W-:Y:S01]  /*1540*/  IMAD.U32 R4, RZ, RZ, UR4 ;  /* 0x00000004ff047e24 */ /* 0x003fe2000f8e00ff */
[----:B------:R0:W1:Y:S01]  /*1550*/  LDC.64 R14, c[0x4][R0] ;  /* 0x01000000000e7b82 */ /* 0x0000620000000a00 */
[----:B------:R-:W-:Y:S01]  /*1560*/  IMAD.U32 R5, RZ, RZ, UR5 ;  /* 0x00000005ff057e24 */ /* 0x000fe2000f8e00ff */
[----:B------:R-:W-:Y:S01]  /*1570*/  ULDC.64 UR4, c[0x4][0x70] ;  /* 0x01001c0000047ab9 */ /* 0x000fe20000000a00 */
[----:B------:R-:W-:Y:S02]  /*1580*/  IMAD.U32 R10, RZ, RZ, UR6 ;  /* 0x00000006ff0a7e24 */ /* 0x000fe4000f8e00ff */
[----:B------:R-:W-:Y:S02]  /*1590*/  IMAD.U32 R6, RZ, RZ, UR4 ;  /* 0x00000004ff067e24 */ /* 0x000fe4000f8e00ff */
[----:B------:R-:W-:-:S02]  /*15a0*/  IMAD.U32 R7, RZ, RZ, UR5 ;  /* 0x00000005ff077e24 */ /* 0x000fc4000f8e00ff */
[----:B------:R-:W-:Y:S02]  /*15b0*/  IMAD.U32 R11, RZ, RZ, UR7 ;  /* 0x00000007ff0b7e24 */ /* 0x000fe4000f8e00ff */
[----:B------:R-:W-:Y:S02]  /*15c0*/  IMAD.MOV.U32 R8, RZ, RZ, 0x1e1 ;  /* 0x000001e1ff087424 */ /* 0x000fe400078e00ff */
[----:B------:R-:W-:Y:S02]  /*15d0*/  IMAD.MOV.U32 R12, RZ, RZ, 0x1 ;  /* 0x00000001ff0c7424 */ /* 0x000fe400078e00ff */
[----:B0-----:R-:W-:-:S07]  /*15e0*/  IMAD.MOV.U32 R13, RZ, RZ, RZ ;  /* 0x000000ffff0d7224 */ /* 0x001fce00078e00ff */
[----:B------:R-:W-:-:S07]  /*15f0*/  LEPC R20, `(.L_x_18) ;  /* 0x000000001014794e */ /* 0x000fce0000000000 */
[----:B-1---5:R-:W-:Y:S05]  /*1600*/  CALL.ABS.NOINC R14 ;  /* 0x000000000e007343 */ /* 0x022fea0003c00000 */
.L_x_18:
[----:B------:R-:W-:-:S04]  /*1610*/  LOP3.LUT R0, R19, 0x1, RZ, 0xfc, !PT ;  /* 0x0000000113007812 */ /* 0x000fc800078efcff */
[----:B------:R-:W-:-:S13]  /*1620*/  ISETP.NE.AND P0, PT, R0, 0x3, PT ;  /* 0x000000030000780c */ /* 0x000fda0003f05270 */
[----:B------:R-:W-:Y:S05]  /*1630*/  @!P0 BRA `(.L_x_19) ;  /* 0x0000000000048947 */ /* 0x000fea0003800000 */
[----:B------:R-:W-:Y:S01]  /*1640*/  BPT.TRAP 0x1 ;  /* 0x000000040000795c */ /* 0x000fe20000300000 */
.L_x_19:
[----:B------:R-:W2:Y:S01]  /*1650*/  S2UR UR5, SR_CgaCtaId ;  /* 0x00000000000579c3 */ /* 0x000ea20000008800 */
[----:B------:R-:W-:Y:S01]  /*1660*/  UMOV UR4, 0x400 ;  /* 0x0000040000047882 */ /* 0x000fe20000000000 */
[----:B------:R-:W-:Y:S02]  /*1670*/  IMAD.U32 R0, RZ, RZ, UR38 ;  /* 0x00000026ff007e24 */ /* 0x000fe4000f8e00ff */
[----:B------:R-:W-:-:S03]  /*1680*/  IMAD.U32 R3, RZ, RZ, UR39 ;  /* 0x00000027ff037e24 */ /* 0x000fc6000f8e00ff */
[----:B------:R-:W-:Y:S01]  /*1690*/  SHF.L.U32 R0, R0, 0x1f, RZ ;  /* 0x0000001f00007819 */ /* 0x000fe200000006ff */
[----:B--2---:R-:W-:-:S06]  /*16a0*/  ULEA UR4, UR5, UR4, 0x18 ;  /* 0x0000000405047291 */ /* 0x004fcc000f8ec03f */
[----:B------:R-:W-:-:S04]  /*16b0*/  IMAD.U32 R6, RZ, RZ, UR4 ;  /* 0x00000004ff067e24 */ /* 0x000fc8000f8e00ff */
[----:B------:R-:W-:-:S04]  /*16c0*/  IMAD R3, R3, 0x8, R6 ;  /* 0x0000000803037824 */ /* 0x000fc800078e0206 */
[----:B------:R2:W3:Y:S01]  /*16d0*/  SYNCS.PHASECHK.TRANS64.TRYWAIT P1, [R3+URZ], R0 ;  /* 0x00000000030075a7 */ /* 0x0004e2000802017f */
[----:B------:R-:W-:Y:S05]  /*16e0*/  @!P0 BRA `(.L_x_20) ;  /* 0x0000000000048947 */ /* 0x000fea0003800000 */
[----:B------:R-:W-:Y:S01]  /*16f0*/  BPT.TRAP 0x1 ;  /* 0x000000040000795c */ /* 0x000fe20000300000 */
.L_x_20:
[----:B---3--:R-:W-:Y:S05]  /*1700*/  @P1 BRA `(.L_x_21) ;  /* 0x0000000000081947 */ /* 0x008fea0003800000 */
[----:B------:R-:W3:Y:S02]  /*1710*/  SYNCS.PHASECHK.TRANS64.TRYWAIT P1, [R3+URZ], R0 ;  /* 0x00000000030075a7 */ /* 0x000ee4000802017f */
[----:B---3--:R-:W-:Y:S05]  /*1720*/  @!P1 BRA `(.L_x_22) ;  /* 0x0000006000e09947 */ /* 0x008fea0003800000 */
.L_x_21:
[----:B------:R-:W-:-:S04]  /*1730*/  UISETP.LT.AND UP0, UPT, UR40, 0x1, UPT ;  /* 0x000000012800788c */ /* 0x000fc8000bf01270 */
[----:B------:R-:W-:-:S06]  /*1740*/  USEL UR4, UR40, 0x1, UP0 ;  /* 0x0000000128047887 */ /* 0x000fcc0008000000 */
[----:B--23--:R-:W-:Y:S01]  /*1750*/  IMAD.U32 R0, RZ, RZ, UR4 ;  /* 0x00000004ff007e24 */ /* 0x00cfe2000f8e00ff */
[----:B------:R-:W-:Y:S05]  /*1760*/  WARPSYNC.ALL ;  /* 0x0000000000007948 */ /* 0x000fea0003800000 */
[----:B------:R-:W-:-:S04]  /*1770*/  IADD3 R0, -R0, UR40, RZ ;  /* 0x0000002800007c10 */ /* 0x000fc8000fffe1ff */
[----:B------:R-:W-:Y:S02]  /*1780*/  ISETP.GE.AND P1, PT, R0, 0x1, PT ;  /* 0x000000010000780c */ /* 0x000fe40003f26270 */
[----:B------:R-:W-:Y:S01]  /*1790*/  R2UR UR4, R6 ;  /* 0x00000000060472ca */ /* 0x000fe200000e0000 */
[----:B------:R-:W-:Y:S01]  /*17a0*/  WARPGROUP.ARRIVE ;  /* 0x00000000000079c5 */ /* 0x000fe20000000000 */
[----:B------:R-:W-:Y:S01]  /*17b0*/  UMOV UR5, 0xc0000010 ;  /* 0xc000001000057882 */ /* 0x000fe20000000000 */
[----:B------:R-:W-:-:S10]  /*17c0*/  UMOV UR7, 0xc0000010 ;  /* 0xc000001000077882 */ /* 0x000fd40000000000 */
[----:B------:R-:W-:-:S04]  /*17d0*/  UIADD3 UR4, UR4, 0x2c280, URZ ;  /* 0x0002c28004047890 */ /* 0x000fc8000fffe03f */
[----:B------:R-:W-:-:S04]  /*17e0*/  USHF.R.U32.HI UR4, URZ, 0x4, UR4 ;  /* 0x000000043f047899 */ /* 0x000fc80008011604 */
[----:B------:R-:W-:-:S04]  /*17f0*/  ULOP3.LUT UR4, UR4, 0x3fff, URZ, 0xc0, !UPT ;  /* 0x00003fff04047892 */ /* 0x000fc8000f8ec03f */
[----:B------:R-:W-:Y:S02]  /*1800*/  ULOP3.LUT UR10, UR4, 0x10000, URZ, 0xfc, !UPT ;  /* 0x00010000040a7892 */ /* 0x000fe4000f8efc3f */
[----:B------:R-:W-:Y:S02]  /*1810*/  ULEA UR4, UR39, UR41, 0x9 ;  /* 0x0000002927047291 */ /* 0x000fe4000f8e483f */
[----:B------:R-:W-:Y:S02]  /*1820*/  ULEA UR6, UR39, UR10, 0x7 ;  /* 0x0000000a27067291 */ /* 0x000fe4000f8e383f */
[----:B------:R-:W-:-:S07]  /*1830*/  UIADD3 UR8, UR4, 0x100, URZ ;  /* 0x0000010004087890 */ /* 0x000fce000fffe03f */
[----:B------:R-:W-:Y:S01]  /*1840*/  IGMMA.64x64x32.S8.S8 R56, gdesc[UR4], RZ, !UPT, gsb0 ;  /* 0x01e00000043879f1 */ /* 0x000fe2000c0410ff */
[----:B------:R-:W-:Y:S01]  /*1850*/  UMOV UR4, UR8 ;  /* 0x0000000800047c82 */ /* 0x000fe20008000000 */
[----:B------:R-:W-:Y:S01]  /*1860*/  UMOV UR5, 0xc0000010 ;  /* 0xc000001000057882 */ /* 0x000fe20000000000 */
[----:B------:R-:W-:Y:S02]  /*1870*/  WARPGROUP.DEPBAR.LE gsb0, 0x0 ;  /* 0x00008000000079c5 */ /* 0x000fe40000010000 */
[----:B------:R-:W-:-:S06]  /*1880*/  WARPGROUP.ARRIVE ;  /* 0x00000000000079c5 */ /* 0x000fcc0000000000 */
[----:B------:R-:W-:Y:S03]  /*1890*/  IGMMA.64x64x32.S8.S8 R24, gdesc[UR4], RZ, !UPT, gsb0 ;  /* 0x01e00000041879f1 */ /* 0x000fe6000c0410ff */
[----:B------:R-:W-:Y:S02]  /*18a0*/  WARPGROUP.DEPBAR.LE gsb0, 0x0 ;  /* 0x00008000000079c5 */ /* 0x000fe40000010000 */
[----:B------:R-:W-:Y:S05]  /*18b0*/  @!P1 BRA `(.L_x_23) ;  /* 0x0000000000e09947 */ /* 0x000fea0003800000 */
[----:B------:R-:W-:Y:S02]  /*18c0*/  UIADD3 UR4, UR39, 0x1, URZ ;  /* 0x0000000127047890 */ /* 0x000fe4000fffe03f */
[----:B------:R-:W-:Y:S02]  /*18d0*/  IMAD.U32 R3, RZ, RZ, UR39 ;  /* 0x00000027ff037e24 */ /* 0x000fe4000f8e00ff */
[----:B------:R-:W-:-:S04]  /*18e0*/  UISETP.NE.AND UP0, UPT, UR4, 0x16, UPT ;  /* 0x000000160400788c */ /* 0x000fc8000bf05270 */
[----:B------:R-:W-:Y:S02]  /*18f0*/  USEL UR5, URZ, 0x1, UP0 ;  /* 0x000000013f057887 */ /* 0x000fe40008000000 */
[----:B------:R-:W-:Y:S02]  /*1900*/  USEL UR8, UR4, URZ, UP0 ;  /* 0x0000003f04087287 */ /* 0x000fe40008000000 */
[----:B------:R-:W-:-:S06]  /*1910*/  ULOP3.LUT UR5, UR38, UR5, URZ, 0x3c, !UPT ;  /* 0x0000000526057292 */ /* 0x000fcc000f8e3c3f */
[----:B------:R-:W-:-:S07]  /*1920*/  IMAD.U32 R7, RZ, RZ, UR5 ;  /* 0x00000005ff077e24 */ /* 0x000fce000f8e00ff */
.L_x_30:
[----:B------:R-:W-:Y:S05]  /*1930*/  @!P0 BRA `(.L_x_24) ;  /* 0x0000000000048947 */ /* 0x000fea0003800000 */
[----:B------:R-:W-:Y:S01]  /*1940*/  BPT.TRAP 0x1 ;  /* 0x000000040000795c */ /* 0x000fe20000300000 */
.L_x_24:
[----:B------:R-:W2:Y:S01]  /*1950*/  S2UR UR5, SR_CgaCtaId ;  /* 0x00000000000579c3 */ /* 0x000ea20000008800 */
[----:B------:R-:W-:Y:S01]  /*1960*/  UMOV UR4, 0x400 ;  /* 0x0000040000047882 */ /* 0x000fe20000000000 */
[----:B01----:R-:W-:Y:S01]  /*1970*/  IMAD.U32 R5, RZ, RZ, UR8 ;  /* 0x00000008ff057e24 */ /* 0x003fe2000f8e00ff */
[----:B------:R-:W-:Y:S01]  /*1980*/  SHF.L.U32 R4, R7, 0x1f, RZ ;  /* 0x0000001f07047819 */ /* 0x000fe200000006ff */
[----:B--2---:R-:W-:-:S06]  /*1990*/  ULEA UR4, UR5, UR4, 0x18 ;  /* 0x0000000405047291 */ /* 0x004fcc000f8ec03f */
[----:B------:R-:W-:-:S04]  /*19a0*/  IMAD.U32 R6, RZ, RZ, UR4 ;  /* 0x00000004ff067e24 */ /* 0x000fc8000f8e00ff */
[----:B------:R-:W-:-:S04]  /*19b0*/  IMAD R5, R5, 0x8, R6 ;  /* 0x0000000805057824 */ /* 0x000fc800078e0206 */
[----:B------:R0:W1:Y:S01]  /*19c0*/  SYNCS.PHASECHK.TRANS64.TRYWAIT P1, [R5+URZ], R4 ;  /* 0x00000004050075a7 */ /* 0x000062000802017f */
[----:B------:R-:W-:Y:S05]  /*19d0*/  @!P0 BRA `(.L_x_25) ;  /* 0x0000000000048947 */ /* 0x000fea0003800000 */
[----:B------:R-:W-:Y:S01]  /*19e0*/  BPT.TRAP 0x1 ;  /* 0x000000040000795c */ /* 0x000fe20000300000 */
.L_x_25:
[----:B-1----:R-:W-:Y:S05]  /*19f0*/  @P1 BRA `(.L_x_26) ;  /* 0x0000000000081947 */ /* 0x002fea0003800000 */
[----:B------:R-:W1:Y:S02]  /*1a00*/  SYNCS.PHASECHK.TRANS64.TRYWAIT P1, [R5+URZ], R4 ;  /* 0x00000004050075a7 */ /* 0x000e64000802017f */
[----:B-1----:R-:W-:Y:S05]  /*1a10*/  @!P1 BRA `(.L_x_27) ;  /* 0x0000006000389947 */ /* 0x002fea0003800000 */
.L_x_26:
[----:B------:R-:W-:Y:S01]  /*1a20*/  ULEA UR6, UR8, UR10, 0x7 ;  /* 0x0000000a08067291 */ /* 0x000fe2000f8e383f */
[----:B------:R-:W-:Y:S01]  /*1a30*/  WARPGROUP.ARRIVE ;  /* 0x00000000000079c5 */ /* 0x000fe20000000000 */
[----:B------:R-:W-:Y:S01]  /*1a40*/  ULEA UR4, UR8, UR41, 0x9 ;  /* 0x0000002908047291 */ /* 0x000fe2000f8e483f */
[----:B------:R-:W-:Y:S01]  /*1a50*/  UMOV UR7, 0xc0000010 ;  /* 0xc000001000077882 */ /* 0x000fe20000000000 */
[----:B------:R-:W-:Y:S02]  /*1a60*/  UMOV UR5, 0xc0000010 ;  /* 0xc000001000057882 */ /* 0x000fe40000000000 */
[----:B------:R-:W-:-:S05]  /*1a70*/  UIADD3 UR9, UR4, 0x100, URZ ;  /* 0x0000010004097890 */ /* 0x000fca000fffe03f */
[----:B------:R-:W-:Y:S01]  /*1a80*/  IGMMA.64x64x32.S8.S8 R56, gdesc[UR4], R56, gsb0 ;  /* 0x01e00000043879f1 */ /* 0x000fe20008041038 */
[----:B------:R-:W-:Y:S01]  /*1a90*/  UMOV UR5, 0xc0000010 ;  /* 0xc000001000057882 */ /* 0x000fe20000000000 */
[----:B------:R-:W-:Y:S01]  /*1aa0*/  UMOV UR4, UR9 ;  /* 0x0000000900047c82 */ /* 0x000fe20008000000 */
[----:B------:R-:W-:Y:S02]  /*1ab0*/  WARPGROUP.DEPBAR.LE gsb0, 0x0 ;  /* 0x00008000000079c5 */ /* 0x000fe40000010000 */
[----:B------:R-:W-:-:S06]  /*1ac0*/  WARPGROUP.ARRIVE ;  /* 0x00000000000079c5 */ /* 0x000fcc0000000000 */
[----:B------:R-:W-:Y:S03]  /*1ad0*/  IGMMA.64x64x32.S8.S8 R24, gdesc[UR4], R24, gsb0 ;  /* 0x01e00000041879f1 */ /* 0x000fe60008041018 */
[----:B------:R-:W-:Y:S02]  /*1ae0*/  WARPGROUP.DEPBAR.LE gsb0, 0x0 ;  /* 0x00008000000079c5 */ /* 0x000fe40000010000 */
[----:B------:R-:W-:Y:S05]  /*1af0*/  @!P0 BRA `(.L_x_28) ;  /* 0x0000000000048947 */ /* 0x000fea0003800000 */
[----:B------:R-:W-:Y:S01]  /*1b00*/  BPT.TRAP 0x1 ;  /* 0x000000040000795c */ /* 0x000fe20000300000 */
.L_x_28:
[----:B------:R-:W-:-:S13]  /*1b10*/  ISETP.NE.AND P1, PT, R102, RZ, PT ;  /* 0x000000ff6600720c */ /* 0x000fda0003f25270 */
[----:B01----:R-:W-:-:S04]  /*1b20*/  @P1 IMAD R4, R3, 0x8, R6 ;  /* 0x0000000803041824 */ /* 0x003fc800078e0206 */
[----:B------:R-:W-:-:S05]  /*1b30*/  @P1 VIADD R5, R4, 0xb0 ;  /* 0x000000b004051836 */ /* 0x000fca0000000000 */
[----:B------:R-:W-:-:S04]  /*1b40*/  @P1 PRMT R5, R22, 0x654, R5 ;  /* 0x0000065416051816 */ /* 0x000fc80000000005 */
[----:B------:R0:W-:Y:S01]  /*1b50*/  @P1 SYNCS.ARRIVE.TRANS64.RED.A1T0 RZ, [R5+URZ], RZ ;  /* 0x000000ff05ff19a7 */ /* 0x0001e2000810043f */
[----:B------:R-:W-:-:S13]  /*1b60*/  ISETP.GT.U32.AND P1, PT, R19, 0x1, PT ;  /* 0x000000011300780c */ /* 0x000fda0003f24070 */
[----:B0-----:R-:W-:Y:S05]  /*1b70*/  @P1 BRA `(.L_x_29) ;  /* 0x0000000000041947 */ /* 0x001fea0003800000 */
[----:B------:R-:W-:Y:S01]  /*1b80*/  BPT.TRAP 0x1 ;  /* 0x000000040000795c */ /* 0x000fe20000300000 */
.L_x_29:
[----:B------:R-:W-:Y:S01]  /*1b90*/  UIADD3 UR8, UR8, 0x1, URZ ;  /* 0x0000000108087890 */ /* 0x000fe2000fffe03f */
[C---:B------:R-:W-:Y:S01]  /*1ba0*/  ISETP.GT.AND P2, PT, R0.reuse, 0x1, PT ;  /* 0x000000010000780c */ /* 0x040fe20003f44270 */
[----:B------:R-:W-:Y:S02]  /*1bb0*/  VIADD R3, R3, 0x1 ;  /* 0x0000000103037836 */ /* 0x000fe40000000000 */
[----:B------:R-:W-:Y:S01]  /*1bc0*/  UISETP.NE.AND UP0, UPT, UR8, 0x16, UPT ;  /* 0x000000160800788c */ /* 0x000fe2000bf05270 */
[----:B------:R-:W-:Y:S02]  /*1bd0*/  VIADD R0, R0, 0xffffffff ;  /* 0xffffffff00007836 */ /* 0x000fe40000000000 */
[C---:B------:R-:W-:Y:S01]  /*1be0*/  ISETP.NE.AND P1, PT, R3.reuse, 0x16, PT ;  /* 0x000000160300780c */ /* 0x040fe20003f25270 */
[----:B------:R-:W-:Y:S02]  /*1bf0*/  USEL UR4, URZ, 0x1, UP0 ;  /* 0x000000013f047887 */ /* 0x000fe40008000000 */
[----:B------:R-:W-:Y:S01]  /*1c00*/  USEL UR8, UR8, URZ, UP0 ;  /* 0x0000003f08087287 */ /* 0x000fe20008000000 */
[----:B------:R-:W-:-:S03]  /*1c10*/  SEL R3, R3, RZ, P1 ;  /* 0x000000ff03037207 */ /* 0x000fc60000800000 */
[----:B------:R-:W-:Y:S01]  /*1c20*/  LOP3.LUT R7, R7, UR4, RZ, 0x3c, !PT ;  /* 0x0000000407077c12 */ /* 0x000fe2000f8e3cff */
[----:B------:R-:W-:Y:S07]  /*1c30*/  @P2 BRA `(.L_x_30) ;  /* 0xfffffffc003c2947 */ /* 0x000fee000383ffff */
.L_x_23:
[----:B------:R-:W2:Y:S02]  /*1c40*/  LDC R0, c[0x0][0x28c] ;  /* 0x0000a300ff007b82 */ /* 0x000ea40000000800 */
[----:B--2---:R-:W-:-:S13]  /*1c50*/  ISETP.GE.AND P1, PT, R0, 0x1, PT ;  /* 0x000000010000780c */ /* 0x004fda0003f26270 */
[----:B------:R-:W-:Y:S05]  /*1c60*/  @!P1 BRA `(.L_x_31) ;  /* 0x0000000000509947 */ /* 0x000fea0003800000 */
[----:B------:R-:W-:Y:S05]  /*1c70*/  @!P0 BRA `(.L_x_32) ;  /* 0x0000000000048947 */ /* 0x000fea0003800000 */
[----:B------:R-:W-:Y:S01]  /*1c80*/  BPT.TRAP 0x1 ;  /* 0x000000040000795c */ /* 0x000fe20000300000 */
.L_x_32:
[----:B------:R-:W-:Y:S01]  /*1c90*/  ISETP.NE.AND P1, PT, R102, RZ, PT ;  /* 0x000000ff6600720c */ /* 0x000fe20003f25270 */
[----:B------:R-:W-:Y:S01]  /*1ca0*/  BSSY B0, `(.L_x_33) ;  /* 0x000000e000007945 */ /* 0x000fe20003800000 */
[----:B------:R-:W-:-:S11]  /*1cb0*/  ISETP.GT.U32.AND P0, PT, R19, 0x1, PT ;  /* 0x000000011300780c */ /* 0x000fd60003f04070 */
[----:B------:R-:W-:Y:S05]  /*1cc0*/  @!P1 BRA `(.L_x_34) ;  /* 0x00000000002c9947 */ /* 0x000fea0003800000 */
[----:B------:R-:W-:-:S04]  /*1cd0*/  UISETP.LT.AND UP0, UPT, UR40, 0x1, UPT ;  /* 0x000000012800788c */ /* 0x000fc8000bf01270 */
[----:B------:R-:W-:-:S04]  /*1ce0*/  USEL UR6, UR40, 0x1, UP0 ;  /* 0x0000000128067887 */ /* 0x000fc80008000000 */
[----:B------:R-:W-:-:S04]  /*1cf0*/  UIADD3 UR6, UR39, UR40, -UR6 ;  /* 0x0000002827067290 */ /* 0x000fc8000fffe806 */
[----:B------:R-:W-:-:S04]  /*1d00*/  UIMAD.WIDE.U32 UR4, UR6, -0x45d1745d, URZ ;  /* 0xba2e8ba3060478a5 */ /* 0x000fc8000f8e003f */
[----:B------:R-:W-:-:S04]  /*1d10*/  USHF.R.U32.HI UR4, URZ, 0x4, UR5 ;  /* 0x000000043f047899 */ /* 0x000fc80008011605 */
[----:B------:R-:W-:-:S06]  /*1d20*/  UIMAD UR6, UR4, -0x16, UR6 ;  /* 0xffffffea040678a4 */ /* 0x000fcc000f8e0206 */
[----:B------:R-:W-:-:S04]  /*1d30*/  IMAD.U32 R3, RZ, RZ, UR6 ;  /* 0x00000006ff037e24 */ /* 0x000fc8000f8e00ff */
[----:B------:R-:W-:-:S04]  /*1d40*/  IMAD R0, R3, 0x8, R6 ;  /* 0x0000000803007824 */ /* 0x000fc800078e0206 */
[----:B------:R-:W-:-:S05]  /*1d50*/  VIADD R3, R0, 0xb0 ;  /* 0x000000b000037836 */ /* 0x000fca0000000000 */
[----:B------:R-:W-:-:S04]  /*1d60*/  PRMT R3, R22, 0x654, R3 ;  /* 0x0000065416037816 */ /* 0x000fc80000000003 */
[----:B------:R2:W-:Y:S03]  /*1d70*/  SYNCS.ARRIVE.TRANS64.RED.A1T0 RZ, [R3+URZ], RZ ;  /* 0x000000ff03ff79a7 */ /* 0x0005e6000810043f */
.L_x_34:
[----:B------:R-:W-:Y:S05]  /*1d80*/  BSYNC B0 ;  /* 0x0000000000007941 */ /* 0x000fea0003800000 */
.L_x_33:
[----:B------:R-:W-:Y:S05]  /*1d90*/  @P0 BRA `(.L_x_31) ;  /* 0x0000000000040947 */ /* 0x000fea0003800000 */
[----:B------:R-:W-:Y:S01]  /*1da0*/  BPT.TRAP 0x1 ;  /* 0x000000040000795c */ /* 0x000fe20000300000 */
.L_x_31:
[----:B------:R-:W3:Y:S01]  /*1db0*/  LDC R6, c[0x0][0x288] ;  /* 0x0000a200ff067b82 */ /* 0x000ee20000000800 */
[--C-:B------:R-:W-:Y:S01]  /*1dc0*/  SHF.R.U32.HI R0, RZ, 0x2, R18.reuse ;  /* 0x00000002ff007819 */ /* 0x100fe20000011612 */
[----:B------:R-:W-:Y:S01]  /*1dd0*/  IMAD.SHL.U32 R9, R92, 0x40, RZ ;  /* 0x000000405c097824 */ /* 0x000fe200078e00ff */
[----:B01----:R-:W-:Y:S01]  /*1de0*/  SHF.R.U32.HI R5, RZ, 0x7, R18 ;  /* 0x00000007ff057819 */ /* 0x003fe20000011612 */
[----:B------:R-:W-:Y:S01]  /*1df0*/  UIADD3 UR39, UR40, UR39, URZ ;  /* 0x0000002728277290 */ /* 0x000fe2000fffe03f */
[----:B--2---:R-:W-:Y:S01]  /*1e00*/  LOP3.LUT R3, R0, 0x7, RZ, 0xc0, !PT ;  /* 0x0000000700037812 */ /* 0x004fe200078ec0ff */
[----:B------:R-:W-:Y:S01]  /*1e10*/  IMAD.SHL.U32 R11, R91, 0x100, RZ ;  /* 0x000001005b0b7824 */ /* 0x000fe200078e00ff */
[C---:B------:R-:W-:Y:S01]  /*1e20*/  LOP3.LUT R4, R18.reuse, 0x60, RZ, 0xc0, !PT ;  /* 0x0000006012047812 */ /* 0x040fe200078ec0ff */
[----:B------:R-:W-:Y:S01]  /*1e30*/  UISETP.GT.U32.AND UP0, UPT, UR39, 0x15, UPT ;  /* 0x000000152700788c */ /* 0x000fe2000bf04070 */
[----:B------:R-:W-:Y:S01]  /*1e40*/  LOP3.LUT R0, R5, 0x1, RZ, 0xc0, !PT ;  /* 0x0000000105007812 */ /* 0x000fe200078ec0ff */
[C---:B------:R-:W-:Y:S01]  /*1e50*/  IMAD.SHL.U32 R94, R18.reuse, 0x2, RZ ;  /* 0x00000002125e7824 */ /* 0x040fe200078e00ff */
[----:B------:R-:W-:Y:S01]  /*1e60*/  SHF.R.U32.HI R8, RZ, 0x1, R4 ;  /* 0x00000001ff087819 */ /* 0x000fe20000011604 */
[----:B------:R-:W-:Y:S01]  /*1e70*/  ULDC UR7, c[0x0][0x284] ;  /* 0x0000a10000077ab9 */ /* 0x000fe20000000800 */
[----:B------:R-:W-:Y:S01]  /*1e80*/  LOP3.LUT R4, R18, 0x3, RZ, 0xc0, !PT ;  /* 0x0000000312047812 */ /* 0x000fe200078ec0ff */
[----:B------:R-:W-:Y:S01]  /*1e90*/  IMAD.SHL.U32 R10, R0, 0x40, RZ ;  /* 0x00000040000a7824 */ /* 0x000fe200078e00ff */
[----:B------:R-:W-:Y:S01]  /*1ea0*/  UISETP.LT.U32.AND UP0, UPT, UR40, 0x16, UP0 ;  /* 0x000000162800788c */ /* 0x000fe20008701070 */
[----:B------:R-:W-:Y:S01]  /*1eb0*/  SHF.R.S32.HI R92, RZ, 0x1f, R23 ;  /* 0x0000001fff5c7819 */ /* 0x000fe20000011417 */
[----:B------:R-:W-:Y:S01]  /*1ec0*/  UISETP.GE.U32.AND UP1, UPT, UR40, 0x16, UPT ;  /* 0x000000162800788c */ /* 0x000fe2000bf26070 */
[--C-:B------:R-:W-:Y:S01]  /*1ed0*/  IADD3 R5, RZ, -R8, -R3.reuse ;  /* 0x80000008ff057210 */ /* 0x100fe20007ffe803 */
[----:B------:R-:W-:Y:S01]  /*1ee0*/  ULDC.64 UR8, c[0x0][0x5d0] ;  /* 0x0001740000087ab9 */ /* 0x000fe20000000a00 */
[C---:B------:R-:W-:Y:S01]  /*1ef0*/  LOP3.LUT R94, R9.reuse, 0x6, R94, 0xf8, !PT ;  /* 0x00000006095e7812 */ /* 0x040fe200078ef85e */
[----:B------:R-:W-:Y:S01]  /*1f00*/  UIMAD.WIDE.U32 UR4, UR39, -0x45d1745d, URZ ;  /* 0xba2e8ba3270478a5 */ /* 0x000fe2000f8e003f */
[----:B------:R-:W-:Y:S01]  /*1f10*/  LOP3.LUT R3, R10, 0x40, R3, 0xe2, !PT ;  /* 0x000000400a037812 */ /* 0x000fe200078ee203 */
[----:B------:R-:W-:Y:S01]  /*1f20*/  USEL UR6, URZ, 0x1, !UP0 ;  /* 0x000000013f067887 */ /* 0x000fe2000c000000 */
[----:B---3--:R-:W-:Y:S01]  /*1f30*/  ISETP.GE.AND P0, PT, R9, R6, PT ;  /* 0x000000060900720c */ /* 0x008fe20003f06270 */
[----:B------:R-:W-:Y:S01]  /*1f40*/  IMAD R10, R4, -0x2, R6 ;  /* 0xfffffffe040a7824 */ /* 0x000fe200078e0206 */
[----:B------:R-:W-:Y:S01]  /*1f50*/  SHF.R.S32.HI R95, RZ, 0x1f, R94 ;  /* 0x0000001fff5f7819 */ /* 0x000fe2000001145e */
[----:B------:R-:W-:Y:S01]  /*1f60*/  IMAD R6, R92, UR8, RZ ;  /* 0x000000085c067c24 */ /* 0x000fe2000f8e02ff */
[----:B------:R-:W-:Y:S01]  /*1f70*/  ISETP.GE.OR P0, PT, R11, UR7, P0 ;  /* 0x000000070b007c0c */ /* 0x000fe20008706670 */
[----:B------:R-:W-:Y:S01]  /*1f80*/  IMAD R0, R0, -0x40, R5 ;  /* 0xffffffc000007824 */ /* 0x000fe200078e0205 */
[----:B------:R-:W-:Y:S01]  /*1f90*/  USHF.R.U32.HI UR4, URZ, 0x4, UR5 ;  /* 0x000000043f047899 */ /* 0x000fe20008011605 */
[----:B------:R-:W-:Y:S01]  /*1fa0*/  IMAD.WIDE R4, R91, 0x100, RZ ;  /* 0x000001005b047825 */ /* 0x000fe200078e02ff */
[----:B------:R-:W-:-:S02]  /*1fb0*/  ULOP3.LUT UR38, UR38, UR6, URZ, 0x3c, !UPT ;  /* 0x0000000626267292 */ /* 0x000fc4000f8e3c3f */
[----:B------:R-:W-:Y:S01]  /*1fc0*/  UIMAD UR39, UR4, -0x16, UR39 ;  /* 0xffffffea042778a4 */ /* 0x000fe2000f8e0227 */
[C---:B------:R-:W-:Y:S01]  /*1fd0*/  IMAD R13, R23.reuse, UR9, R6 ;  /* 0x00000009170d7c24 */ /* 0x040fe2000f8e0206 */
[----:B------:R-:W-:Y:S01]  /*1fe0*/  @UP1 ULOP3.LUT UR38, UR38, 0x1, UR4, 0x78, !UPT ;  /* 0x0000000126261892 */ /* 0x000fe2000f8e7804 */
[----:B------:R-:W-:Y:S01]  /*1ff0*/  IMAD.WIDE.U32 R6, R23, UR8, R94 ;  /* 0x0000000817067c25 */ /* 0x000fe2000f8e005e */
[----:B------:R-:W-:Y:S02]  /*2000*/  IADD3 R91, -R11, UR7, R0 ;  /* 0x000000070b5b7c10 */ /* 0x000fe4000fffe100 */
[----:B------:R-:W-:Y:S01]  /*2010*/  LOP3.LUT R105, R4, R3, R8, 0xfe, !PT ;  /* 0x0000000304697212 */ /* 0x000fe200078efe08 */
[----:B------:R-:W-:Y:S02]  /*2020*/  IMAD.IADD R7, R7, 0x1, R13 ;  /* 0x0000000107077824 */ /* 0x000fe400078e020d */
[----:B------:R-:W-:Y:S02]  /*2030*/  IMAD.IADD R3, R10, 0x1, -R9 ;  /* 0x000000010a037824 */ /* 0x000fe400078e0a09 */
[----:B------:R-:W-:Y:S01]  /*2040*/  IMAD.MOV.U32 R0, RZ, RZ, -0x1 ;  /* 0xffffffffff007424 */ /* 0x000fe200078e00ff */
[----:B------:R-:W-:Y:S06]  /*2050*/  @P0 BRA `(.L_x_35) ;  /* 0x0000003000f40947 */ /* 0x000fec0003800000 */
[----:B------:R-:W0:Y:S01]  /*2060*/  LDC.64 R20, c[0x0][0x5c8] ;  /* 0x00017200ff147b82 */ /* 0x000e220000000a00 */
[----:B------:R-:W-:Y:S01]  /*2070*/  ULDC.64 UR4, c[0x0][0x5c0] ;  /* 0x0001700000047ab9 */ /* 0x000fe20000000a00 */
[----:B------:R-:W-:Y:S01]  /*2080*/  BSSY B0, `(.L_x_35) ;  /* 0x000033a000007945 */ /* 0x000fe20003800000 */
[-C--:B0-----:R-:W-:Y:S01]  /*2090*/  IMAD R8, R5, R20.reuse, RZ ;  /* 0x0000001405087224 */ /* 0x081fe200078e02ff */
[----:B------:R-:W-:Y:S01]  /*20a0*/  SHF.L.U64.HI R13, R20, 0x7, R21 ;  /* 0x00000007140d7819 */ /* 0x000fe20000010215 */
[----:B------:R-:W-:-:S04]  /*20b0*/  IMAD.WIDE.U32 R6, R105, R20, R6 ;  /* 0x0000001469067225 */ /* 0x000fc800078e0006 */
[----:B------:R-:W-:Y:S01]  /*20c0*/  IMAD R9, R105, R21, R8 ;  /* 0x0000001569097224 */ /* 0x000fe200078e0208 */
[----:B------:R-:W-:Y:S01]  /*20d0*/  IADD3 R14, P0, R6, UR4, RZ ;  /* 0x00000004060e7c10 */ /* 0x000fe2000ff1e0ff */
[C---:B------:R-:W-:Y:S02]  /*20e0*/  IMAD.SHL.U32 R11, R20.reuse, 0x80, RZ ;  /* 0x00000080140b7824 */ /* 0x040fe400078e00ff */
[----:B------:R-:W-:Y:S01]  /*20f0*/  IMAD.IADD R9, R7, 0x1, R9 ;  /* 0x0000000107097824 */ /* 0x000fe200078e0209 */
[-C--:B------:R-:W-:Y:S02]  /*2100*/  LEA R6, P1, R20, R14.reuse, 0x3 ;  /* 0x0000000e14067211 */ /* 0x080fe400078218ff */
[----:B------:R-:W-:Y:S02]  /*2110*/  IADD3 R8, P2, R11, R14, RZ ;  /* 0x0000000e0b087210 */ /* 0x000fe40007f5e0ff */
[----:B------:R-:W-:Y:S02]  /*2120*/  IADD3.X R15, R9, UR5, RZ, P0, !PT ;  /* 0x00000005090f7c10 */ /* 0x000fe400087fe4ff */
[----:B-----5:R-:W-:-:S02]  /*2130*/  ISETP.NE.AND P0, PT, R89, RZ, PT ;  /* 0x000000ff5900720c */ /* 0x020fc40003f05270 */
[----:B------:R-:W-:Y:S01]  /*2140*/  LEA.HI.X R7, R20, R15, R21, 0x3, P1 ;  /* 0x0000000f14077211 */ /* 0x000fe200008f1c15 */
[----:B------:R-:W-:Y:S01]  /*2150*/  IMAD.X R9, R13, 0x1, R15, P2 ;  /* 0x000000010d097824 */ /* 0x000fe200010e060f */
[----:B------:R-:W-:-:S05]  /*2160*/  IADD3 R10, P1, R11, R6, RZ ;  /* 0x000000060b0a7210 */ /* 0x000fca0007f3e0ff */
[----:B------:R-:W-:-:S04]  /*2170*/  IMAD.X R11, R13, 0x1, R7, P1 ;  /* 0x000000010d0b7824 */ /* 0x000fc800008e0607 */
[----:B------:R-:W-:Y:S05]  /*2180*/  @!P0 BRA `(.L_x_36) ;  /* 0x0000002400948947 */ /* 0x000fea0003800000 */
[----:B------:R-:W0:Y:S01]  /*2190*/  LDC.64 R20, c[0x0][0x5b0] ;  /* 0x00016c00ff147b82 */ /* 0x000e220000000a00 */
[----:B------:R-:W-:Y:S01]  /*21a0*/  ULDC.64 UR4, c[0x0][0x5b8] ;  /* 0x00016e0000047ab9 */ /* 0x000fe20000000a00 */
[----:B------:R-:W-:Y:S01]  /*21b0*/  ISETP.GE.AND P0, PT, R91, 0x1, PT ;  /* 0x000000015b00780c */ /* 0x000fe20003f06270 */
[----:B------:R-:W-:Y:S01]  /*21c0*/  IMAD R92, R92, UR4, RZ ;  /* 0x000000045c5c7c24 */ /* 0x000fe2000f8e02ff */
[----:B------:R-:W-:Y:S01]  /*21d0*/  BSSY B1, `(.L_x_37) ;  /* 0x0000010000017945 */ /* 0x000fe20003800000 */
[----:B------:R-:W-:Y:S01]  /*21e0*/  IMAD.WIDE.U32 R94, R23, UR4, R94 ;  /* 0x00000004175e7c25 */ /* 0x000fe2000f8e005e */
[----:B------:R-:W-:Y:S02]  /*21f0*/  ISETP.LT.OR P2, PT, R3, 0x1, !P0 ;  /* 0x000000010300780c */ /* 0x000fe40004741670 */
[----:B------:R-:W1:Y:S01]  /*2200*/  LDC.64 R12, c[0x0][0x5a8] ;  /* 0x00016a00ff0c7b82 */ /* 0x000e620000000a00 */
[----:B------:R-:W-:Y:S02]  /*2210*/  IMAD R23, R23, UR5, R92 ;  /* 0x0000000517177c24 */ /* 0x000fe4000f8e025c */
[----:B------:R-:W-:-:S02]  /*2220*/  IMAD.MOV.U32 R92, RZ, RZ, R94 ;  /* 0x000000ffff5c7224 */ /* 0x000fc400078e005e */
[----:B------:R-:W-:Y:S02]  /*2230*/  IMAD.IADD R93, R95, 0x1, R23 ;  /* 0x000000015f5d7824 */ /* 0x000fe400078e0217 */
[-C--:B0-----:R-:W-:Y:S01]  /*2240*/  IMAD R98, R5, R20.reuse, RZ ;  /* 0x0000001405627224 */ /* 0x081fe200078e02ff */
[----:B------:R-:W-:Y:S01]  /*2250*/  SHF.L.U64.HI R99, R20, 0x3, R21 ;  /* 0x0000000314637819 */ /* 0x000fe20000010215 */
[----:B------:R-:W-:-:S04]  /*2260*/  IMAD.WIDE.U32 R96, R105, R20, R92 ;  /* 0x0000001469607225 */ /* 0x000fc800078e005c */
[----:B------:R-:W-:Y:S01]  /*2270*/  IMAD R103, R105, R21, R98 ;  /* 0x0000001569677224 */ /* 0x000fe200078e0262 */
[----:B-1----:R-:W-:Y:S01]  /*2280*/  IADD3 R96, P1, R96, R12, RZ ;  /* 0x0000000c60607210 */ /* 0x002fe20007f3e0ff */
[----:B------:R-:W-:-:S03]  /*2290*/  IMAD.SHL.U32 R98, R20, 0x8, RZ ;  /* 0x0000000814627824 */ /* 0x000fc600078e00ff */
[----:B------:R-:W-:Y:S01]  /*22a0*/  IADD3.X R97, R13, R97, R103, P1, !PT ;  /* 0x000000610d617210 */ /* 0x000fe20000ffe467 */
[----:B------:R-:W-:Y:S08]  /*22b0*/  @P2 BRA `(.L_x_38) ;  /* 0x0000000000042947 */ /* 0x000ff00003800000 */
[----:B------:R0:W5:Y:S02]  /*22c0*/  LDG.E.U8 R90, desc[UR36][R96.64] ;  /* 0x00000024605a7981 */ /* 0x000164000c1e1100 */
.L_x_38:
[----:B------:R-:W-:Y:S05]  /*22d0*/  BSYNC B1 ;  /* 0x0000000000017941 */ /* 0x000fea0003800000 */
.L_x_37:
[----:B-----5:R-:W-:Y:S01]  /*22e0*/  LOP3.LUT R23, R90, 0xffff, RZ, 0xc0, !PT ;  /* 0x0000ffff5a177812 */ /* 0x020fe200078ec0ff */
[----:B------:R-:W-:Y:S01]  /*22f0*/  IMAD.WIDE.U32 R100, R105, R20, R98 ;  /* 0x0000001469647225 */ /* 0x000fe200078e0062 */
[----:B------:R-:W-:Y:S01]  /*2300*/  ISETP.GE.AND P1, PT, R91, 0x9, PT ;  /* 0x000000095b00780c */ /* 0x000fe20003f26270 */
[----:B------:R-:W-:Y:S01]  /*2310*/  BSSY B1, `(.L_x_39) ;  /* 0x000000e000017945 */ /* 0x000fe20003800000 */
[----:B------:R-:W-:Y:S01]  /*2320*/  PRMT R104, R23, 0x8880, RZ ;  /* 0x0000888017687816 */ /* 0x000fe200000000ff */
[----:B------:R-:W-:Y:S01]  /*2330*/  IMAD.IADD R23, R103, 0x1, R101 ;  /* 0x0000000167177824 */ /* 0x000fe200078e0265 */
[----:B------:R-:W-:-:S04]  /*2340*/  IADD3 R100, P3, P4, R94, R12, R100 ;  /* 0x0000000c5e647210 */ /* 0x000fc80007c7e064 */
[----:B------:R-:W-:Y:S01]  /*2350*/  IADD3.X R101, R93, R13, R23, P3, P4 ;  /* 0x0000000d5d657210 */ /* 0x000fe20001fe8417 */
[----:B------:R-:W-:Y:S01]  /*2360*/  IMAD R23, R104, R89, RZ ;  /* 0x0000005968177224 */ /* 0x000fe200078e02ff */
[C---:B------:R-:W-:Y:S02]  /*2370*/  ISETP.LT.OR P4, PT, R3.reuse, 0x2, !P0 ;  /* 0x000000020300780c */ /* 0x040fe40004781670 */
[----:B------:R-:W-:Y:S01]  /*2380*/  ISETP.LT.OR P3, PT, R3, 0x1, !P1 ;  /* 0x000000010300780c */ /* 0x000fe20004f61670 */
[----:B------:R-:W-:-:S05]  /*2390*/  @!P2 IMAD R103, R56, R88, R23 ;  /* 0x000000583867a224 */ /* 0x000fca00078e0217 */
[----:B------:R1:W-:Y:S05]  /*23a0*/  @!P2 STG.E.U8 desc[UR36][R14.64], R103 ;  /* 0x000000670e00a986 */ /* 0x0003ea000c101124 */
[----:B------:R-:W-:Y:S05]  /*23b0*/  @P4 BRA `(.L_x_40) ;  /* 0x00000000000c4947 */ /* 0x000fea0003800000 */
[----:B------:R-:W2:Y:S02]  /*23c0*/  LDG.E.U8 R90, desc[UR36][R96.64+0x1] ;  /* 0x00000124605a7981 */ /* 0x000ea4000c1e1100 */
[----:B--2---:R-:W-:-:S05]  /*23d0*/  PRMT R56, R90, 0x8880, RZ ;  /* 0x000088805a387816 */ /* 0x004fca00000000ff */
[----:B------:R-:W-:-:S07]  /*23e0*/  IMAD R23, R56, R89, RZ ;  /* 0x0000005938177224 */ /* 0x000fce00078e02ff */
.L_x_40:
[----:B------:R-:W-:Y:S05]  /*23f0*/  BSYNC B1 ;  /* 0x0000000000017941 */ /* 0x000fea0003800000 */
.L_x_39:
[----:B------:R-:W-:Y:S01]  /*2400*/  @!P4 IMAD R57, R57, R88, R23 ;  /* 0x000000583939c224 */ /* 0x000fe200078e0217 */
[----:B------:R-:W-:Y:S04]  /*2410*/  BSSY B1, `(.L_x_41) ;  /* 0x0000006000017945 */ /* 0x000fe80003800000 */
[----:B------:R2:W-:Y:S01]  /*2420*/  @!P4 STG.E.U8 desc[UR36][R14.64+0x1], R57 ;  /* 0x000001390e00c986 */ /* 0x0005e2000c101124 */
[----:B------:R-:W-:Y:S05]  /*2430*/  @P3 BRA `(.L_x_42) ;  /* 0x00000000000c3947 */ /* 0x000fea0003800000 */
[----:B------:R-:W3:Y:S02]  /*2440*/  LDG.E.U8 R90, desc[UR36][R100.64] ;  /* 0x00000024645a7981 */ /* 0x000ee4000c1e1100 */
[----:B---3--:R-:W-:-:S05]  /*2450*/  PRMT R56, R90, 0x8880, RZ ;  /* 0x000088805a387816 */ /* 0x008fca00000000ff */
[----:B------:R-:W-:-:S07]  /*2460*/  IMAD R23, R56, R89, RZ ;  /* 0x0000005938177224 */ /* 0x000fce00078e02ff */
.L_x_42:
[----:B------:R-:W-:Y:S05]  /*2470*/  BSYNC B1 ;  /* 0x0000000000017941 */ /* 0x000fea0003800000 */
.L_x_41:
[C---:B------:R-:W-:Y:S01]  /*2480*/  ISETP.LT.OR P2, PT, R3.reuse, 0x2, !P1 ;  /* 0x000000020300780c */ /* 0x040fe20004f41670 */
[----:B--2---:R-:W-:Y:S01]  /*2490*/  @!P3 IMAD R57, R58, R88, R23 ;  /* 0x000000583a39b224 */ /* 0x004fe200078e0217 */
[----:B------:R-:W-:Y:S01]  /*24a0*/  BSSY B1, `(.L_x_43) ;  /* 0x0000008000017945 */ /* 0x000fe20003800000 */
[----:B------:R-:W-:-:S03]  /*24b0*/  ISETP.LT.OR P4, PT, R3, 0x9, !P0 ;  /* 0x000000090300780c */ /* 0x000fc60004781670 */
[----:B------:R2:W-:Y:S01]  /*24c0*/  @!P3 STG.E.U8 desc[UR36][R6.64], R57 ;  /* 0x000000390600b986 */ /* 0x0005e2000c101124 */
[----:B------:R-:W-:-:S06]  /*24d0*/  ISETP.LT.OR P3, PT, R3, 0xa, !P0 ;  /* 0x0000000a0300780c */ /* 0x000fcc0004761670 */
[----:B------:R-:W-:Y:S07]  /*24e0*/  @P2 BRA `(.L_x_44) ;  /* 0x00000000000c2947 */ /* 0x000fee0003800000 */
[----:B------:R-:W3:Y:S02]  /*24f0*/  LDG.E.U8 R90, desc[UR36][R100.64+0x1] ;  /* 0x00000124645a7981 */ /* 0x000ee4000c1e1100 */
[----:B---3--:R-:W-:-:S05]  /*2500*/  PRMT R56, R90, 0x8880, RZ ;  /* 0x000088805a387816 */ /* 0x008fca00000000ff */
[----:B------:R-:W-:-:S07]  /*2510*/  IMAD R23, R56, R89, RZ ;  /* 0x0000005938177224 */ /* 0x000fce00078e02ff */
.L_x_44:
[----:B------:R-:W-:Y:S05]  /*2520*/  BSYNC B1 ;  /* 0x0000000000017941 */ /* 0x000fea0003800000 */
.L_x_43:
[----:B------:R-:W-:Y:S01]  /*2530*/  @!P2 IMAD R59, R59, R88, R23 ;  /* 0x000000583b3ba224 */ /* 0x000fe200078e0217 */
[----:B------:R-:W-:Y:S04]  /*2540*/  BSSY B1, `(.L_x_45) ;  /* 0x0000006000017945 */ /* 0x000fe80003800000 */
[----:B------:R3:W-:Y:S01]  /*2550*/  @!P2 STG.E.U8 desc[UR36][R6.64+0x1], R59 ;  /* 0x0000013b0600a986 */ /* 0x0007e2000c101124 */
[----:B------:R-:W-:Y:S05]  /*2560*/  @P4 BRA `(.L_x_46) ;  /* 0x00000000000c4947 */ /* 0x000fea0003800000 */
[----:B------:R-:W4:Y:S02]  /*2570*/  LDG.E.U8 R90, desc[UR36][R96.64+0x8] ;  /* 0x00000824605a7981 */ /* 0x000f24000c1e1100 */
[----:B----4-:R-:W-:-:S05]  /*2580*/  PRMT R56, R90, 0x8880, RZ ;  /* 0x000088805a387816 */ /* 0x010fca00000000ff */
[----:B------:R-:W-:-:S07]  /*2590*/  IMAD R23, R56, R89, RZ ;  /* 0x0000005938177224 */ /* 0x000fce00078e02ff */
.L_x_46:
[----:B------:R-:W-:Y:S05]  /*25a0*/  BSYNC B1 ;  /* 0x0000000000017941 */ /* 0x000fea0003800000 */
.L_x_45:
[----:B--2---:R-:W-:Y:S01]  /*25b0*/  @!P4 IMAD R57, R60, R88, R23 ;  /* 0x000000583c39c224 */ /* 0x004fe200078e0217 */
[----:B------:R-:W-:Y:S04]  /*25c0*/  BSSY B1, `(.L_x_47) ;  /* 0x0000006000017945 */ /* 0x000fe80003800000 */
[----:B------:R2:W-:Y:S01]  /*25d0*/  @!P4 STG.E.U8 desc[UR36][R14.64+0x8], R57 ;  /* 0x000008390e00c986 */ /* 0x0005e2000c101124 */
[----:B------:R-:W-:Y:S05]  /*25e0*/  @P3 BRA `(.L_x_48) ;  /* 0x00000000000c3947 */ /* 0x000fea0003800000 */
[----:B------:R-:W4:Y:S02]  /*25f0*/  LDG.E.U8 R90, desc[UR36][R96.64+0x9] ;  /* 0x00000924605a7981 */ /* 0x000f24000c1e1100 */
[----:B----4-:R-:W-:-:S05]  /*2600*/  PRMT R56, R90, 0x8880, RZ ;  /* 0x000088805a387816 */ /* 0x010fca00000000ff */
[----:B------:R-:W-:-:S07]  /*2610*/  IMAD R23, R56, R89, RZ ;  /* 0x0000005938177224 */ /* 0x000fce00078e02ff */
.L_x_48:
[----:B------:R-:W-:Y:S05]  /*2620*/  BSYNC B1 ;  /* 0x0000000000017941 */ /* 0x000fea0003800000 */
.L_x_47:
[----:B------:R-:W-:Y:S01]  /*2630*/  ISETP.LT.OR P2, PT, R3, 0x9, !P1 ;  /* 0x000000090300780c */ /* 0x000fe20004f41670 */
[----:B------:R-:W-:Y:S01]  /*2640*/  @!P3 IMAD R61, R61, R88, R23 ;  /* 0x000000583d3db224 */ /* 0x000fe200078e0217 */
[----:B------:R-:W-:Y:S01]  /*2650*/  BSSY B1, `(.L_x_49) ;  /* 0x0000008000017945 */ /* 0x000fe20003800000 */
[----:B------:R-:W-:-:S03]  /*2660*/  ISETP.LT.OR P4, PT, R3, 0xa, !P1 ;  /* 0x0000000a0300780c */ /* 0x000fc60004f81670 */
[----:B------:R4:W-:Y:S01]  /*2670*/  @!P3 STG.E.U8 desc[UR36][R14.64+0x9], R61 ;  /* 0x0000093d0e00b986 */ /* 0x0009e2000c101124 */
[----:B------:R-:W-:-:S06]  /*2680*/  ISETP.LT.OR P3, PT, R3, 0x11, !P0 ;  /* 0x000000110300780c */ /* 0x000fcc0004761670 */
[----:B------:R-:W-:Y:S07]  /*2690*/  @P2 BRA `(.L_x_50) ;  /* 0x00000000000c2947 */ /* 0x000fee0003800000 */
[----:B------:R-:W5:Y:S02]  /*26a0*/  LDG.E.U8 R90, desc[UR36][R100.64+0x8] ;  /* 0x00000824645a7981 */ /* 0x000f64000c1e1100 */
[----:B-----5:R-:W-:-:S05]  /*26b0*/  PRMT R56, R90, 0x8880, RZ ;  /* 0x000088805a387816 */ /* 0x020fca00000000ff */
[----:B------:R-:W-:-:S07]  /*26c0*/  IMAD R23, R56, R89, RZ ;  /* 0x0000005938177224 */ /* 0x000fce00078e02ff */
.L_x_50:
[----:B------:R-:W-:Y:S05]  /*26d0*/  BSYNC B1 ;  /* 0x0000000000017941 */ /* 0x000fea0003800000 */
.L_x_49:
[----:B--2---:R-:W-:Y:S01]  /*26e0*/  @!P2 IMAD R57, R62, R88, R23 ;  /* 0x000000583e39a224 */ /* 0x004fe200078e0217 */
[----:B------:R-:W-:Y:S04]  /*26f0*/  BSSY B1, `(.L_x_51) ;  /* 0x0000006000017945 */ /* 0x000fe80003800000 */
[----:B------:R2:W-:Y:S01]  /*2700*/  @!P2 STG.E.U8 desc[UR36][R6.64+0x8], R57 ;  /* 0x000008390600a986 */ /* 0x0005e2000c101124 */
[----:B------:R-:W-:Y:S05]  /*2710*/  @P4 BRA `(.L_x_52) ;  /* 0x00000000000c4947 */ /* 0x000fea0003800000 */
[----:B------:R-:W5:Y:S02]  /*2720*/  LDG.E.U8 R90, desc[UR36][R100.64+0x9] ;  /* 0x00000924645a7981 */ /* 0x000f64000c1e1100 */
[----:B-----5:R-:W-:-:S05]  /*2730*/  PRMT R56, R90, 0x8880, RZ ;  /* 0x000088805a387816 */ /* 0x020fca00000000ff */
[----:B------:R-:W-:-:S07]  /*2740*/  IMAD R23, R56, R89, RZ ;  /* 0x0000005938177224 */ /* 0x000fce00078e02ff */
.L_x_52:
[----:B------:R-:W-:Y:S05]  /*2750*/  BSYNC B1 ;  /* 0x0000000000017941 */ /* 0x000fea0003800000 */
.L_x_51:
[----:B------:R-:W-:Y:S01]  /*2760*/  @!P4 IMAD R63, R63, R88, R23 ;  /* 0x000000583f3fc224 */ /* 0x000fe200078e0217 */
[----:B------:R-:W-:Y:S04]  /*2770*/  BSSY B1, `(.L_x_53) ;  /* 0x0000006000017945 */ /* 0x000fe80003800000 */
[----:B------:R0:W-:Y:S01]  /*2780*/  @!P4 STG.E.U8 desc[UR36][R6.64+0x9], R63 ;  /* 0x0000093f0600c986 */ /* 0x0001e2000c101124 */
[----:B------:R-:W-:Y:S05]  /*2790*/  @P3 BRA `(.L_x_54) ;  /* 0x00000000000c3947 */ /* 0x000fea0003800000 */
[----:B------:R-:W5:Y:S02]  /*27a0*/  LDG.E.U8 R90, desc[UR36][R96.64+0x10] ;  /* 0x00001024605a7981 */ /* 0x000f64000c1e1100 */
[----:B-----5:R-:W-:-:S05]  /*27b0*/  PRMT R56, R90, 0x8880, RZ ;  /* 0x000088805a387816 */ /* 0x020fca00000000ff */
[----:B------:R-:W-:-:S07]  /*27c0*/  IMAD R23, R56, R89, RZ ;  /* 0x0000005938177224 */ /* 0x000fce00078e02ff */
.L_x_54:
[----:B------:R-:W-:Y:S05]  /*27d0*/  BSYNC B1 ;  /* 0x0000000000017941 */ /* 0x000fea0003800000 */
.L_x_53:
[C---:B------:R-:W-:Y:S01]  /*27e0*/  ISETP.LT.OR P2, PT, R3.reuse, 0x12, !P0 ;  /* 0x000000120300780c */ /* 0x040fe20004741670 */
[----:B--2---:R-:W-:Y:S01]  /*27f0*/  @!P3 IMAD R57, R64, R88, R23 ;  /* 0x000000584039b224 */ /* 0x004fe200078e0217 */
        /* <DEDUP_REMOVED lines=8> */
.L_x_56:
[----:B------:R-:W-:Y:S05]  /*2880*/  BSYNC B1 ;  /* 0x0000000000017941 */ /* 0x000fea0003800000 */
.L_x_55:
[----:B------:R-:W-:Y:S01]  /*2890*/  @!P2 IMAD R65, R65, R88, R23 ;  /* 0x000000584141a224 */ /* 0x000fe200078e0217 */
[----:B------:R-:W-:Y:S04]  /*28a0*/  BSSY B1, `(.L_x_57) ;  /* 0x0000006000017945 */ /* 0x000fe80003800000 */
[----:B------:R0:W-:Y:S01]  /*28b0*/  @!P2 STG.E.U8 desc[UR36][R14.64+0x11], R65 ;  /* 0x000011410e00a986 */ /* 0x0001e2000c101124 */
[----:B------:R-:W-:Y:S05]  /*28c0*/  @P4 BRA `(.L_x_58) ;  /* 0x00000000000c4947 */ /* 0x000fea0003800000 */
[----:B------:R-:W5:Y:S02]  /*28d0*/  LDG.E.U8 R90, desc[UR36][R100.64+0x10] ;  /* 0x00001024645a7981 */ /* 0x000f64000c1e1100 */
[----:B-----5:R-:W-:-:S05]  /*28e0*/  PRMT R56, R90, 0x8880, RZ ;  /* 0x000088805a387816 */ /* 0x020fca00000000ff */
[----:B------:R-:W-:-:S07]  /*28f0*/  IMAD R23, R56, R89, RZ ;  /* 0x0000005938177224 */ /* 0x000fce00078e02ff */
.L_x_58:
[----:B------:R-:W-:Y:S05]  /*2900*/  BSYNC B1 ;  /* 0x0000000000017941 */ /* 0x000fea0003800000 */
.L_x_57:
[----:B--2---:R-:W-:Y:S01]  /*2910*/  @!P4 IMAD R57, R66, R88, R23 ;  /* 0x000000584239c224 */ /* 0x004fe200078e0217 */
[----:B------:R-:W-:Y:S04]  /*2920*/  BSSY B1, `(.L_x_59) ;  /* 0x0000006000017945 */ /* 0x000fe80003800000 */
[----:B------:R2:W-:Y:S01]  /*2930*/  @!P4 STG.E.U8 desc[UR36][R6.64+0x10], R57 ;  /* 0x000010390600c986 */ /* 0x0005e2000c101124 */
[----:B------:R-:W-:Y:S05]  /*2940*/  @P3 BRA `(.L_x_60) ;  /* 0x00000000000c3947 */ /* 0x000fea0003800000 */
[----:B------:R-:W5:Y:S02]  /*2950*/  LDG.E.U8 R90, desc[UR36][R100.64+0x11] ;  /* 0x00001124645a7981 */ /* 0x000f64000c1e1100 */
[----:B-----5:R-:W-:-:S05]  /*2960*/  PRMT R56, R90, 0x8880, RZ ;  /* 0x000088805a387816 */ /* 0x020fca00000000ff */
[----:B------:R-:W-:-:S07]  /*2970*/  IMAD R23, R56, R89, RZ ;  /* 0x0000005938177224 */ /* 0x000fce00078e02ff */
.L_x_60:
[----:B------:R-:W-:Y:S05]  /*2980*/  BSYNC B1 ;  /* 0x0000000000017941 */ /* 0x000fea0003800000 */
.L_x_59:
        /* <DEDUP_REMOVED lines=10> */
.L_x_62:
[----:B------:R-:W-:Y:S05]  /*2a30*/  BSYNC B1 ;  /* 0x0000000000017941 */ /* 0x000fea0003800000 */
.L_x_61:
[----:B--2---:R-:W-:Y:S01]  /*2a40*/  @!P2 IMAD R57, R68, R88, R23 ;  /* 0x000000584439a224 */ /* 0x004fe200078e0217 */
[----:B------:R-:W-:Y:S04]  /*2a50*/  BSSY B1, `(.L_x_63) ;  /* 0x0000006000017945 */ /* 0x000fe80003800000 */
[----:B------:R2:W-:Y:S01]  /*2a60*/  @!P2 STG.E.U8 desc[UR36][R14.64+0x18], R57 ;  /* 0x000018390e00a986 */ /* 0x0005e2000c101124 */
[----:B------:R-:W-:Y:S05]  /*2a70*/  @P4 BRA `(.L_x_64) ;  /* 0x00000000000c4947 */ /* 0x000fea0003800000 */
[----:B------:R-:W5:Y:S02]  /*2a80*/  LDG.E.U8 R90, desc[UR36][R96.64+0x19] ;  /* 0x00001924605a7981 */ /* 0x000f64000c1e1100 */
[----:B-----5:R-:W-:-:S05]  /*2a90*/  PRMT R56, R90, 0x8880, RZ ;  /* 0x000088805a387816 */ /* 0x020fca00000000ff */
[----:B------:R-:W-:-:S07]  /*2aa0*/  IMAD R23, R56, R89, RZ ;  /* 0x0000005938177224 */ /* 0x000fce00078e02ff */
.L_x_64:
[----:B------:R-:W-:Y:S05]  /*2ab0*/  BSYNC B1 ;  /* 0x0000000000017941 */ /* 0x000fea0003800000 */
.L_x_63:
[----:B------:R-:W-:Y:S01]  /*2ac0*/  @!P4 IMAD R69, R69, R88, R23 ;  /* 0x000000584545c224 */ /* 0x000fe200078e0217 */
[----:B------:R-:W-:Y:S04]  /*2ad0*/  BSSY B1, `(.L_x_65) ;  /* 0x0000006000017945 */ /* 0x000fe80003800000 */
[----:B------:R0:W-:Y:S01]  /*2ae0*/  @!P4 STG.E.U8 desc[UR36][R14.64+0x19], R69 ;  /* 0x000019450e00c986 */ /* 0x0001e2000c101124 */
[----:B------:R-:W-:Y:S05]  /*2af0*/  @P3 BRA `(.L_x_66) ;  /* 0x00000000000c3947 */ /* 0x000fea0003800000 */
[----:B------:R-:W5:Y:S02]  /*2b00*/  LDG.E.U8 R90, desc[UR36][R100.64+0x18] ;  /* 0x00001824645a7981 */ /* 0x000f64000c1e1100 */
[----:B-----5:R-:W-:-:S05]  /*2b10*/  PRMT R56, R90, 0x8880, RZ ;  /* 0x000088805a387816 */ /* 0x020fca00000000ff */
[----:B------:R-:W-:-:S07]  /*2b20*/  IMAD R23, R56, R89, RZ ;  /* 0x0000005938177224 */ /* 0x000fce00078e02ff */
.L_x_66:
[----:B------:R-:W-:Y:S05]  /*2b30*/  BSYNC B1 ;  /* 0x0000000000017941 */ /* 0x000fea0003800000 */
.L_x_65:
        /* <DEDUP_REMOVED lines=10> */
.L_x_68:
[----:B------:R-:W-:Y:S05]  /*2be0*/  BSYNC B1 ;  /* 0x0000000000017941 */ /* 0x000fea0003800000 */
.L_x_67:
[----:B------:R-:W-:Y:S01]  /*2bf0*/  @!P2 IMAD R71, R71, R88, R23 ;  /* 0x000000584747a224 */ /* 0x000fe200078e0217 */
[----:B------:R-:W-:Y:S04]  /*2c00*/  BSSY B1, `(.L_x_69) ;  /* 0x0000006000017945 */ /* 0x000fe80003800000 */
[----:B------:R0:W-:Y:S01]  /*2c10*/  @!P2 STG.E.U8 desc[UR36][R6.64+0x19], R71 ;  /* 0x000019470600a986 */ /* 0x0001e2000c101124 */
[----:B------:R-:W-:Y:S05]  /*2c20*/  @P4 BRA `(.L_x_70) ;  /* 0x00000000000c4947 */ /* 0x000fea0003800000 */
[----:B------:R-:W5:Y:S02]  /*2c30*/  LDG.E.U8 R90, desc[UR36][R96.64+0x20] ;  /* 0x00002024605a7981 */ /* 0x000f64000c1e1100 */
[----:B-----5:R-:W-:-:S05]  /*2c40*/  PRMT R56, R90, 0x8880, RZ ;  /* 0x000088805a387816 */ /* 0x020fca00000000ff */
[----:B------:R-:W-:-:S07]  /*2c50*/  IMAD R23, R56, R89, RZ ;  /* 0x0000005938177224 */ /* 0x000fce00078e02ff */
.L_x_70:
[----:B------:R-:W-:Y:S05]  /*2c60*/  BSYNC B1 ;  /* 0x0000000000017941 */ /* 0x000fea0003800000 */
.L_x_69:
[----:B--2---:R-:W-:Y:S01]  /*2c70*/  @!P4 IMAD R57, R72, R88, R23 ;  /* 0x000000584839c224 */ /* 0x004fe200078e0217 */
[----:B------:R-:W-:Y:S04]  /*2c80*/  BSSY B1, `(.L_x_71) ;  /* 0x0000006000017945 */ /* 0x000fe80003800000 */
[----:B------:R2:W-:Y:S01]  /*2c90*/  @!P4 STG.E.U8 desc[UR36][R14.64+0x20], R57 ;  /* 0x000020390e00c986 */ /* 0x0005e2000c101124 */
[----:B------:R-:W-:Y:S05]  /*2ca0*/  @P3 BRA `(.L_x_72) ;  /* 0x00000000000c3947 */ /* 0x000fea0003800000 */
[----:B------:R-:W5:Y:S02]  /*2cb0*/  LDG.E.U8 R90, desc[UR36][R96.64+0x21] ;  /* 0x00002124605a7981 */ /* 0x000f64000c1e1100 */
[----:B-----5:R-:W-:-:S05]  /*2cc0*/  PRMT R56, R90, 0x8880, RZ ;  /* 0x000088805a387816 */ /* 0x020fca00000000ff */
[----:B------:R-:W-:-:S07]  /*2cd0*/  IMAD R23, R56, R89, RZ ;  /* 0x0000005938177224 */ /* 0x000fce00078e02ff */
.L_x_72:
[----:B------:R-:W-:Y:S05]  /*2ce0*/  BSYNC B1 ;  /* 0x0000000000017941 */ /* 0x000fea0003800000 */
.L_x_71:
        /* <DEDUP_REMOVED lines=10> */
.L_x_74:
[----:B------:R-:W-:Y:S05]  /*2d90*/  BSYNC B1 ;  /* 0x0000000000017941 */ /* 0x000fea0003800000 */
.L_x_73:
[----:B--2---:R-:W-:Y:S01]  /*2da0*/  @!P2 IMAD R57, R74, R88, R23 ;  /* 0x000000584a39a224 */ /* 0x004fe200078e0217 */
[----:B------:R-:W-:Y:S04]  /*2db0*/  BSSY B1, `(.L_x_75) ;  /* 0x0000006000017945 */ /* 0x000fe80003800000 */
[----:B------:R2:W-:Y:S01]  /*2dc0*/  @!P2 STG.E.U8 desc[UR36][R6.64+0x20], R57 ;  /* 0x000020390600a986 */ /* 0x0005e2000c101124 */
[----:B------:R-:W-:Y:S05]  /*2dd0*/  @P4 BRA `(.L_x_76) ;  /* 0x00000000000c4947 */ /* 0x000fea0003800000 */
[----:B------:R-:W5:Y:S02]  /*2de0*/  LDG.E.U8 R90, desc[UR36][R100.64+0x21] ;  /* 0x00002124645a7981 */ /* 0x000f64000c1e1100 */
[----:B-----5:R-:W-:-:S05]  /*2df0*/  PRMT R56, R90, 0x8880, RZ ;  /* 0x000088805a387816 */ /* 0x020fca00000000ff */
[----:B------:R-:W-:-:S07]  /*2e00*/  IMAD R23, R56, R89, RZ ;  /* 0x0000005938177224 */ /* 0x000fce00078e02ff */
.L_x_76:
[----:B------:R-:W-:Y:S05]  /*2e10*/  BSYNC B1 ;  /* 0x0000000000017941 */ /* 0x000fea0003800000 */
.L_x_75:
[----:B------:R-:W-:Y:S01]  /*2e20*/  @!P4 IMAD R75, R75, R88, R23 ;  /* 0x000000584b4bc224 */ /* 0x000fe200078e0217 */
[----:B------:R-:W-:Y:S04]  /*2e30*/  BSSY B1, `(.L_x_77) ;  /* 0x0000006000017945 */ /* 0x000fe80003800000 */
[----:B------:R0:W-:Y:S01]  /*2e40*/  @!P4 STG.E.U8 desc[UR36][R6.64+0x21], R75 ;  /* 0x0000214b0600c986 */ /* 0x0001e2000c101124 */
[----:B------:R-:W-:Y:S05]  /*2e50*/  @P3 BRA `(.L_x_78) ;  /* 0x00000000000c3947 */ /* 0x000fea0003800000 */
[----:B------:R-:W5:Y:S02]  /*2e60*/  LDG.E.U8 R90, desc[UR36][R96.64+0x28] ;  /* 0x00002824605a7981 */ /* 0x000f64000c1e1100 */
[----:B-----5:R-:W-:-:S05]  /*2e70*/  PRMT R56, R90, 0x8880, RZ ;  /* 0x000088805a387816 */ /* 0x020fca00000000ff */
[----:B------:R-:W-:-:S07]  /*2e80*/  IMAD R23, R56, R89, RZ ;  /* 0x0000005938177224 */ /* 0x000fce00078e02ff */
.L_x_78:
[----:B------:R-:W-:Y:S05]  /*2e90*/  BSYNC B1 ;  /* 0x0000000000017941 */ /* 0x000fea0003800000 */
.L_x_77:
        /* <DEDUP_REMOVED lines=10> */
.L_x_80:
[----:B------:R-:W-:Y:S05]  /*2f40*/  BSYNC B1 ;  /* 0x0000000000017941 */ /* 0x000fea0003800000 */
.L_x_79:
[----:B------:R-:W-:Y:S01]  /*2f50*/  @!P2 IMAD R77, R77, R88, R23 ;  /* 0x000000584d4da224 */ /* 0x000fe200078e0217 */
[----:B------:R-:W-:Y:S04]  /*2f60*/  BSSY B1, `(.L_x_81) ;  /* 0x0000006000017945 */ /* 0x000fe80003800000 */
[----:B------:R0:W-:Y:S01]  /*2f70*/  @!P2 STG.E.U8 desc[UR36][R14.64+0x29], R77 ;  /* 0x0000294d0e00a986 */ /* 0x0001e2000c101124 */
[----:B------:R-:W-:Y:S05]  /*2f80*/  @P4 BRA `(.L_x_82) ;  /* 0x00000000000c4947 */ /* 0x000fea0003800000 */
[----:B------:R-:W5:Y:S02]  /*2f90*/  LDG.E.U8 R90, desc[UR36][R100.64+0x28] ;  /* 0x00002824645a7981 */ /* 0x000f64000c1e1100 */
[----:B-----5:R-:W-:-:S05]  /*2fa0*/  PRMT R56, R90, 0x8880, RZ ;  /* 0x000088805a387816 */ /* 0x020fca00000000ff */
[----:B------:R-:W-:-:S07]  /*2fb0*/  IMAD R23, R56, R89, RZ ;  /* 0x0000005938177224 */ /* 0x000fce00078e02ff */
.L_x_82:
[----:B------:R-:W-:Y:S05]  /*2fc0*/  BSYNC B1 ;  /* 0x0000000000017941 */ /* 0x000fea0003800000 */
.L_x_81:
[----:B--2---:R-:W-:Y:S01]  /*2fd0*/  @!P4 IMAD R57, R78, R88, R23 ;  /* 0x000000584e39c224 */ /* 0x004fe200078e0217 */
[----:B------:R-:W-:Y:S04]  /*2fe0*/  BSSY B1, `(.L_x_83) ;  /* 0x0000006000017945 */ /* 0x000fe80003800000 */
[----:B------:R2:W-:Y:S01]  /*2ff0*/  @!P4 STG.E.U8 desc[UR36][R6.64+0x28], R57 ;  /* 0x000028390600c986 */ /* 0x0005e2000c101124 */
[----:B------:R-:W-:Y:S05]  /*3000*/  @P3 BRA `(.L_x_84) ;  /* 0x00000000000c3947 */ /* 0x000fea0003800000 */
[----:B------:R-:W5:Y:S02]  /*3010*/  LDG.E.U8 R90, desc[UR36][R100.64+0x29] ;  /* 0x00002924645a7981 */ /* 0x000f64000c1e1100 */
[----:B-----5:R-:W-:-:S05]  /*3020*/  PRMT R56, R90, 0x8880, RZ ;  /* 0x000088805a387816 */ /* 0x020fca00000000ff */
[----:B------:R-:W-:-:S07]  /*3030*/  IMAD R23, R56, R89, RZ ;  /* 0x0000005938177224 */ /* 0x000fce00078e02ff */
.L_x_84:
[----:B------:R-:W-:Y:S05]  /*3040*/  BSYNC B1 ;  /* 0x0000000000017941 */ /* 0x000fea0003800000 */
.L_x_83:
        /* <DEDUP_REMOVED lines=10> */
.L_x_86:
[----:B------:R-:W-:Y:S05]  /*30f0*/  BSYNC B1 ;  /* 0x0000000000017941 */ /* 0x000fea0003800000 */
.L_x_85:
[----:B--2---:R-:W-:Y:S01]  /*3100*/  @!P2 IMAD R57, R80, R88, R23 ;  /* 0x000000585039a224 */ /* 0x004fe200078e0217 */
[----:B------:R-:W-:Y:S04]  /*3110*/  BSSY B1, `(.L_x_87) ;  /* 0x0000006000017945 */ /* 0x000fe80003800000 */
[----:B------:R2:W-:Y:S01]  /*3120*/  @!P2 STG.E.U8 desc[UR36][R14.64+0x30], R57 ;  /* 0x000030390e00a986 */ /* 0x0005e2000c101124 */
[----:B------:R-:W-:Y:S05]  /*3130*/  @P4 BRA `(.L_x_88) ;  /* 0x00000000000c4947 */ /* 0x000fea0003800000 */
[----:B------:R-:W5:Y:S02]  /*3140*/  LDG.E.U8 R90, desc[UR36][R96.64+0x31] ;  /* 0x00003124605a7981 */ /* 0x000f64000c1e1100 */
[----:B-----5:R-:W-:-:S05]  /*3150*/  PRMT R56, R90, 0x8880, RZ ;  /* 0x000088805a387816 */ /* 0x020fca00000000ff */
[----:B------:R-:W-:-:S07]  /*3160*/  IMAD R23, R56, R89, RZ ;  /* 0x0000005938177224 */ /* 0x000fce00078e02ff */
.L_x_88:
[----:B------:R-:W-:Y:S05]  /*3170*/  BSYNC B1 ;  /* 0x0000000000017941 */ /* 0x000fea0003800000 */
.L_x_87:
[----:B------:R-:W-:Y:S01]  /*3180*/  @!P4 IMAD R81, R81, R88, R23 ;  /* 0x000000585151c224 */ /* 0x000fe200078e0217 */
[----:B------:R-:W-:Y:S04]  /*3190*/  BSSY B1, `(.L_x_89) ;  /* 0x0000006000017945 */ /* 0x000fe80003800000 */
[----:B------:R0:W-:Y:S01]  /*31a0*/  @!P4 STG.E.U8 desc[UR36][R14.64+0x31], R81 ;  /* 0x000031510e00c986 */ /* 0x0001e2000c101124 */
[----:B------:R-:W-:Y:S05]  /*31b0*/  @P3 BRA `(.L_x_90) ;  /* 0x00000000000c3947 */ /* 0x000fea0003800000 */
[----:B------:R-:W5:Y:S02]  /*31c0*/  LDG.E.U8 R90, desc[UR36][R100.64+0x30] ;  /* 0x00003024645a7981 */ /* 0x000f64000c1e1100 */
[----:B-----5:R-:W-:-:S05]  /*31d0*/  PRMT R56, R90, 0x8880, RZ ;  /* 0x000088805a387816 */ /* 0x020fca00000000ff */
[----:B------:R-:W-:-:S07]  /*31e0*/  IMAD R23, R56, R89, RZ ;  /* 0x0000005938177224 */ /* 0x000fce00078e02ff */
.L_x_90:
[----:B------:R-:W-:Y:S05]  /*31f0*/  BSYNC B1 ;  /* 0x0000000000017941 */ /* 0x000fea0003800000 */
.L_x_89:
[----:B------:R-:W-:Y:S01]  /*3200*/  ISETP.LT.OR P4, PT, R3, 0x32, !P1 ;  /* 0x000000320300780c */ /* 0x000fe20004f81670 */
[----:B--2---:R-:W-:Y:S01]  /*3210*/  @!P3 IMAD R57, R82, R88, R23 ;  /* 0x000000585239b224 */ /* 0x004fe200078e0217 */
[----:B------:R-:W-:Y:S01]  /*3220*/  BSSY B1, `(.L_x_91) ;  /* 0x0000008000017945 */ /* 0x000fe20003800000 */
[----:B------:R-:W-:-:S03]  /*3230*/  IADD3 R105, P2, R105, 0x80, RZ ;  /* 0x0000008069697810 */ /* 0x000fc60007f5e0ff */
[----:B------:R2:W-:Y:S01]  /*3240*/  @!P3 STG.E.U8 desc[UR36][R6.64+0x30], R57 ;  /* 0x000030390600b986 */ /* 0x0005e2000c101124 */
[----:B------:R-:W-:-:S06]  /*3250*/  ISETP.LT.OR P3, PT, R3, 0x39, !P0 ;  /* 0x000000390300780c */ /* 0x000fcc0004761670 */
[----:B------:R-:W-:Y:S07]  /*3260*/  @P4 BRA `(.L_x_92) ;  /* 0x00000000000c4947 */ /* 0x000fee0003800000 */
[----:B------:R-:W5:Y:S02]  /*3270*/  LDG.E.U8 R90, desc[UR36][R100.64+0x31] ;  /* 0x00003124645a7981 */ /* 0x000f64000c1e1100 */
[----:B-----5:R-:W-:-:S05]  /*3280*/  PRMT R56, R90, 0x8880, RZ ;  /* 0x000088805a387816 */ /* 0x020fca00000000ff */
[----:B------:R-:W-:-:S07]  /*3290*/  IMAD R23, R56, R89, RZ ;  /* 0x0000005938177224 */ /* 0x000fce00078e02ff */
.L_x_92:
[----:B------:R-:W-:Y:S05]  /*32a0*/  BSYNC B1 ;  /* 0x0000000000017941 */ /* 0x000fea0003800000 */
.L_x_91:
[----:B------:R-:W-:Y:S01]  /*32b0*/  @!P4 IMAD R83, R83, R88, R23 ;  /* 0x000000585353c224 */ /* 0x000fe200078e0217 */
[----:B------:R-:W-:Y:S04]  /*32c0*/  BSSY B1, `(.L_x_93) ;  /* 0x0000006000017945 */ /* 0x000fe80003800000 */
[----:B------:R0:W-:Y:S01]  /*32d0*/  @!P4 STG.E.U8 desc[UR36][R6.64+0x31], R83 ;  /* 0x000031530600c986 */ /* 0x0001e2000c101124 */
[----:B------:R-:W-:Y:S05]  /*32e0*/  @P3 BRA `(.L_x_94) ;  /* 0x00000000000c3947 */ /* 0x000fea0003800000 */
[----:B------:R-:W5:Y:S02]  /*32f0*/  LDG.E.U8 R90, desc[UR36][R96.64+0x38] ;  /* 0x00003824605a7981 */ /* 0x000f64000c1e1100 */
[----:B-----5:R-:W-:-:S05]  /*3300*/  PRMT R56, R90, 0x8880, RZ ;  /* 0x000088805a387816 */ /* 0x020fca00000000ff */
[----:B------:R-:W-:-:S07]  /*3310*/  IMAD R23, R56, R89, RZ ;  /* 0x0000005938177224 */ /* 0x000fce00078e02ff */
.L_x_94:
[----:B------:R-:W-:Y:S05]  /*3320*/  BSYNC B1 ;  /* 0x0000000000017941 */ /* 0x000fea0003800000 */
.L_x_93:
[----:B------:R-:W-:Y:S01]  /*3330*/  ISETP.LT.OR P0, PT, R3, 0x3a, !P0 ;  /* 0x0000003a0300780c */ /* 0x000fe20004701670 */
[----:B--2---:R-:W-:Y:S01]  /*3340*/  @!P3 IMAD R57, R84, R88, R23 ;  /* 0x000000585439b224 */ /* 0x004fe200078e0217 */
[----:B------:R-:W-:Y:S01]  /*3350*/  BSSY B1, `(.L_x_95) ;  /* 0x0000009000017945 */ /* 0x000fe20003800000 */
[----:B------:R-:W-:-:S03]  /*3360*/  IMAD.WIDE.U32 R98, R105, R20, R98 ;  /* 0x0000001469627225 */ /* 0x000fc600078e0062 */
[----:B------:R2:W-:Y:S01]  /*3370*/  @!P3 STG.E.U8 desc[UR36][R14.64+0x38], R57 ;  /* 0x000038390e00b986 */ /* 0x0005e2000c101124 */
[----:B------:R-:W-:Y:S01]  /*3380*/  IMAD.X R5, RZ, RZ, R5, P2 ;  /* 0x000000ffff057224 */ /* 0x000fe200010e0605 */
[----:B------:R-:W-:-:S05]  /*3390*/  IADD3 R94, P4, P3, R94, R12, R98 ;  /* 0x0000000c5e5e7210 */ /* 0x000fca0007b9e062 */
[----:B------:R-:W-:Y:S08]  /*33a0*/  @P0 BRA `(.L_x_96) ;  /* 0x00000000000c0947 */ /* 0x000ff00003800000 */
[----:B------:R-:W5:Y:S02]  /*33b0*/  LDG.E.U8 R90, desc[UR36][R96.64+0x39] ;  /* 0x00003924605a7981 */ /* 0x000f64000c1e1100 */
[----:B-----5:R-:W-:-:S05]  /*33c0*/  PRMT R4, R90, 0x8880, RZ ;  /* 0x000088805a047816 */ /* 0x020fca00000000ff */
[----:B------:R-:W-:-:S07]  /*33d0*/  IMAD R23, R4, R89, RZ ;  /* 0x0000005904177224 */ /* 0x000fce00078e02ff */
.L_x_96:
[----:B------:R-:W-:Y:S05]  /*33e0*/  BSYNC B1 ;  /* 0x0000000000017941 */ /* 0x000fea0003800000 */
.L_x_95:
[----:B------:R-:W-:Y:S01]  /*33f0*/  @!P0 IMAD R85, R85, R88, R23 ;  /* 0x0000005855558224 */ /* 0x000fe200078e0217 */
[----:B------:R-:W-:Y:S01]  /*3400*/  ISETP.LT.OR P2, PT, R3, 0x39, !P1 ;  /* 0x000000390300780c */ /* 0x000fe20004f41670 */
[----:B------:R-:W-:Y:S01]  /*3410*/  IMAD R4, R5, R20, RZ ;  /* 0x0000001405047224 */ /* 0x000fe200078e02ff */
[----:B------:R-:W-:Y:S01]  /*3420*/  BSSY B1, `(.L_x_97) ;  /* 0x0000008000017945 */ /* 0x000fe20003800000 */
[----:B------:R-:W-:Y:S01]  /*3430*/  ISETP.LT.OR P1, PT, R3, 0x3a, !P1 ;  /* 0x0000003a0300780c */ /* 0x000fe20004f21670 */
[----:B------:R0:W-:Y:S01]  /*3440*/  @!P0 STG.E.U8 desc[UR36][R14.64+0x39], R85 ;  /* 0x000039550e008986 */ /* 0x0001e2000c101124 */
[----:B--2---:R-:W-:-:S08]  /*3450*/  IMAD R57, R105, R21, R4 ;  /* 0x0000001569397224 */ /* 0x004fd000078e0204 */
[----:B------:R-:W-:Y:S05]  /*3460*/  @P2 BRA `(.L_x_98) ;  /* 0x00000000000c2947 */ /* 0x000fea0003800000 */
[----:B------:R-:W2:Y:S02]  /*3470*/  LDG.E.U8 R90, desc[UR36][R100.64+0x38] ;  /* 0x00003824645a7981 */ /* 0x000ea4000c1e1100 */
[----:B--2---:R-:W-:-:S05]  /*3480*/  PRMT R4, R90, 0x8880, RZ ;  /* 0x000088805a047816 */ /* 0x004fca00000000ff */
[----:B------:R-:W-:-:S07]  /*3490*/  IMAD R23, R4, R89, RZ ;  /* 0x0000005904177224 */ /* 0x000fce00078e02ff */
.L_x_98:
[----:B------:R-:W-:Y:S05]  /*34a0*/  BSYNC B1 ;  /* 0x0000000000017941 */ /* 0x000fea0003800000 */
.L_x_97:
[----:B------:R-:W-:Y:S01]  /*34b0*/  @!P2 IMAD R5, R86, R88, R23 ;  /* 0x000000585605a224 */ /* 0x000fe200078e0217 */
[----:B------:R-:W-:Y:S01]  /*34c0*/  BSSY B1, `(.L_x_99) ;  /* 0x0000008000017945 */ /* 0x000fe20003800000 */
[----:B------:R-:W-:Y:S02]  /*34d0*/  IMAD.IADD R98, R57, 0x1, R99 ;  /* 0x0000000139627824 */ /* 0x000fe400078e0263 */
[----:B------:R-:W-:Y:S01]  /*34e0*/  IMAD.WIDE.U32 R20, R105, R20, R92 ;  /* 0x0000001469147225 */ /* 0x000fe200078e005c */
[----:B------:R2:W-:Y:S01]  /*34f0*/  @!P2 STG.E.U8 desc[UR36][R6.64+0x38], R5 ;  /* 0x000038050600a986 */ /* 0x0005e2000c101124 */
[----:B------:R-:W-:Y:S05]  /*3500*/  @P1 BRA `(.L_x_100) ;  /* 0x00000000000c1947 */ /* 0x000fea0003800000 */
[----:B------:R-:W5:Y:S02]  /*3510*/  LDG.E.U8 R90, desc[UR36][R100.64+0x39] ;  /* 0x00003924645a7981 */ /* 0x000f64000c1e1100 */
[----:B-----5:R-:W-:-:S05]  /*3520*/  PRMT R4, R90, 0x8880, RZ ;  /* 0x000088805a047816 */ /* 0x020fca00000000ff */
[----:B------:R-:W-:-:S07]  /*3530*/  IMAD R23, R4, R89, RZ ;  /* 0x0000005904177224 */ /* 0x000fce00078e02ff */
.L_x_100:
[----:B------:R-:W-:Y:S05]  /*3540*/  BSYNC B1 ;  /* 0x0000000000017941 */ /* 0x000fea0003800000 */
.L_x_99:
[----:B------:R-:W-:Y:S01]  /*3550*/  @!P1 IMAD R87, R87, R88, R23 ;  /* 0x0000005857579224 */ /* 0x000fe200078e0217 */
[----:B------:R-:W-:Y:S01]  /*3560*/  IADD3.X R95, R93, R13, R98, P4, P3 ;  /* 0x0000000d5d5f7210 */ /* 0x000fe200027e6462 */
[----:B------:R-:W-:Y:S01]  /*3570*/  BSSY B1, `(.L_x_101) ;  /* 0x000000d000017945 */ /* 0x000fe20003800000 */
[----:B------:R-:W-:Y:S02]  /*3580*/  ISETP.GE.AND P3, PT, R91, 0x81, PT ;  /* 0x000000815b00780c */ /* 0x000fe40003f66270 */
[----:B------:R0:W-:Y:S01]  /*3590*/  @!P1 STG.E.U8 desc[UR36][R6.64+0x39], R87 ;  /* 0x0000395706009986 */ /* 0x0001e2000c101124 */
[----:B------:R-:W-:Y:S02]  /*35a0*/  IADD3 R12, P2, R20, R12, RZ ;  /* 0x0000000c140c7210 */ /* 0x000fe40007f5e0ff */
[----:B------:R-:W-:Y:S02]  /*35b0*/  ISETP.LT.OR P1, PT, R3, 0x1, !P3 ;  /* 0x000000010300780c */ /* 0x000fe40005f21670 */
[----:B------:R-:W-:-:S02]  /*35c0*/  ISETP.GE.AND P0, PT, R91, 0x89, PT ;  /* 0x000000895b00780c */ /* 0x000fc40003f06270 */
[----:B------:R-:W-:Y:S02]  /*35d0*/  IADD3.X R13, R13, R21, R57, P2, !PT ;  /* 0x000000150d0d7210 */ /* 0x000fe400017fe439 */
[C---:B------:R-:W-:Y:S02]  /*35e0*/  ISETP.LT.OR P2, PT, R3.reuse, 0x2, !P3 ;  /* 0x000000020300780c */ /* 0x040fe40005f41670 */
[----:B------:R-:W-:-:S05]  /*35f0*/  ISETP.LT.OR P4, PT, R3, 0x1, !P0 ;  /* 0x000000010300780c */ /* 0x000fca0004781670 */
[----:B0-----:R-:W-:Y:S08]  /*3600*/  @P1 BRA `(.L_x_102) ;  /* 0x00000000000c1947 */ /* 0x001ff00003800000 */
[----:B------:R-:W5:Y:S02]  /*3610*/  LDG.E.U8 R90, desc[UR36][R12.64] ;  /* 0x000000240c5a7981 */ /* 0x000f64000c1e1100 */
[----:B-----5:R-:W-:-:S05]  /*3620*/  PRMT R4, R90, 0x8880, RZ ;  /* 0x000088805a047816 */ /* 0x020fca00000000ff */
[----:B------:R-:W-:-:S07]  /*3630*/  IMAD R23, R4, R89, RZ ;  /* 0x0000005904177224 */ /* 0x000fce00078e02ff */
.L_x_102:
[----:B------:R-:W-:Y:S05]  /*3640*/  BSYNC B1 ;  /* 0x0000000000017941 */ /* 0x000fea0003800000 */
.L_x_101:
[----:B--2---:R-:W-:Y:S01]  /*3650*/  @!P1 IMAD R5, R24, R88, R23 ;  /* 0x0000005818059224 */ /* 0x004fe200078e0217 */
[----:B------:R-:W-:Y:S04]  /*3660*/  BSSY B1, `(.L_x_103) ;  /* 0x0000006000017945 */ /* 0x000fe80003800000 */
[----:B------:R0:W-:Y:S01]  /*3670*/  @!P1 STG.E.U8 desc[UR36][R8.64], R5 ;  /* 0x0000000508009986 */ /* 0x0001e2000c101124 */
[----:B------:R-:W-:Y:S05]  /*3680*/  @P2 BRA `(.L_x_104) ;  /* 0x00000000000c2947 */ /* 0x000fea0003800000 */
[----:B------:R-:W2:Y:S02]  /*3690*/  LDG.E.U8 R90, desc[UR36][R12.64+0x1] ;  /* 0x000001240c5a7981 */ /* 0x000ea4000c1e1100 */
[----:B--2---:R-:W-:-:S05]  /*36a0*/  PRMT R4, R90, 0x8880, RZ ;  /* 0x000088805a047816 */ /* 0x004fca00000000ff */
[----:B------:R-:W-:-:S07]  /*36b0*/  IMAD R23, R4, R89, RZ ;  /* 0x0000005904177224 */ /* 0x000fce00078e02ff */
.L_x_104:
[----:B------:R-:W-:Y:S05]  /*36c0*/  BSYNC B1 ;  /* 0x0000000000017941 */ /* 0x000fea0003800000 */
.L_x_103:
[----:B------:R-:W-:Y:S01]  /*36d0*/  @!P2 IMAD R25, R25, R88, R23 ;  /* 0x000000581919a224 */ /* 0x000fe200078e0217 */
[----:B------:R-:W-:Y:S04]  /*36e0*/  BSSY B1, `(.L_x_105) ;  /* 0x0000006000017945 */ /* 0x000fe80003800000 */
[----:B------:R2:W-:Y:S01]  /*36f0*/  @!P2 STG.E.U8 desc[UR36][R8.64+0x1], R25 ;  /* 0x000001190800a986 */ /* 0x0005e2000c101124 */
[----:B------:R-:W-:Y:S05]  /*3700*/  @P4 BRA `(.L_x_106) ;  /* 0x00000000000c4947 */ /* 0x000fea0003800000 */
[----:B------:R-:W5:Y:S02]  /*3710*/  LDG.E.U8 R90, desc[UR36][R94.64] ;  /* 0x000000245e5a7981 */ /* 0x000f64000c1e1100 */
[----:B-----5:R-:W-:-:S05]  /*3720*/  PRMT R4, R90, 0x8880, RZ ;  /* 0x000088805a047816 */ /* 0x020fca00000000ff */
[----:B------:R-:W-:-:S07]  /*3730*/  IMAD R23, R4, R89, RZ ;  /* 0x0000005904177224 */ /* 0x000fce00078e02ff */
.L_x_106:
[----:B------:R-:W-:Y:S05]  /*3740*/  BSYNC B1 ;  /* 0x0000000000017941 */ /* 0x000fea0003800000 */
.L_x_105:
[C---:B------:R-:W-:Y:S01]  /*3750*/  ISETP.LT.OR P1, PT, R3.reuse, 0x2, !P0 ;  /* 0x000000020300780c */ /* 0x040fe20004721670 */
[----:B0-----:R-:W-:Y:S01]  /*3760*/  @!P4 IMAD R5, R26, R88, R23 ;  /* 0x000000581a05c224 */ /* 0x001fe200078e0217 */
        /* <DEDUP_REMOVED lines=8> */
.L_x_108:
[----:B------:R-:W-:Y:S05]  /*37f0*/  BSYNC B1 ;  /* 0x0000000000017941 */ /* 0x000fea0003800000 */
.L_x_107:
[----:B------:R-:W-:Y:S01]  /*3800*/  @!P1 IMAD R27, R27, R88, R23 ;  /* 0x000000581b1b9224 */ /* 0x000fe200078e0217 */
[----:B------:R-:W-:Y:S04]  /*3810*/  BSSY B1, `(.L_x_109) ;  /* 0x0000006000017945 */ /* 0x000fe80003800000 */
[----:B------:R0:W-:Y:S01]  /*3820*/  @!P1 STG.E.U8 desc[UR36][R10.64+0x1], R27 ;  /* 0x0000011b0a009986 */ /* 0x0001e2000c101124 */
[----:B------:R-:W-:Y:S05]  /*3830*/  @P2 BRA `(.L_x_110) ;  /* 0x00000000000c2947 */ /* 0x000fea0003800000 */
[----:B------:R-:W5:Y:S02]  /*3840*/  LDG.E.U8 R90, desc[UR36][R12.64+0x8] ;  /* 0x000008240c5a7981 */ /* 0x000f64000c1e1100 */
[----:B-----5:R-:W-:-:S05]  /*3850*/  PRMT R4, R90, 0x8880, RZ ;  /* 0x000088805a047816 */ /* 0x020fca00000000ff */
[----:B------:R-:W-:-:S07]  /*3860*/  IMAD R23, R4, R89, RZ ;  /* 0x0000005904177224 */ /* 0x000fce00078e02ff */
.L_x_110:
[----:B------:R-:W-:Y:S05]  /*3870*/  BSYNC B1 ;  /* 0x0000000000017941 */ /* 0x000fea0003800000 */
.L_x_109:
[----:B0-----:R-:W-:Y:S01]  /*3880*/  @!P2 IMAD R5, R28, R88, R23 ;  /* 0x000000581c05a224 */ /* 0x001fe200078e0217 */
[----:B------:R-:W-:Y:S04]  /*3890*/  BSSY B1, `(.L_x_111) ;  /* 0x0000006000017945 */ /* 0x000fe80003800000 */
[----:B------:R0:W-:Y:S01]  /*38a0*/  @!P2 STG.E.U8 desc[UR36][R8.64+0x8], R5 ;  /* 0x000008050800a986 */ /* 0x0001e2000c101124 */
[----:B------:R-:W-:Y:S05]  /*38b0*/  @P4 BRA `(.L_x_112) ;  /* 0x00000000000c4947 */ /* 0x000fea0003800000 */
[----:B------:R-:W5:Y:S02]  /*38c0*/  LDG.E.U8 R90, desc[UR36][R12.64+0x9] ;  /* 0x000009240c5a7981 */ /* 0x000f64000c1e1100 */
[----:B-----5:R-:W-:-:S05]  /*38d0*/  PRMT R4, R90, 0x8880, RZ ;  /* 0x000088805a047816 */ /* 0x020fca00000000ff */
[----:B------:R-:W-:-:S07]  /*38e0*/  IMAD R23, R4, R89, RZ ;  /* 0x0000005904177224 */ /* 0x000fce00078e02ff */
.L_x_112:
[----:B------:R-:W-:Y:S05]  /*38f0*/  BSYNC B1 ;  /* 0x0000000000017941 */ /* 0x000fea0003800000 */
.L_x_111:
        /* <DEDUP_REMOVED lines=10> */
.L_x_114:
[----:B------:R-:W-:Y:S05]  /*39a0*/  BSYNC B1 ;  /* 0x0000000000017941 */ /* 0x000fea0003800000 */
.L_x_113:
[----:B0-----:R-:W-:Y:S01]  /*39b0*/  @!P1 IMAD R5, R30, R88, R23 ;  /* 0x000000581e059224 */ /* 0x001fe200078e0217 */
[----:B------:R-:W-:Y:S04]  /*39c0*/  BSSY B1, `(.L_x_115) ;  /* 0x0000006000017945 */ /* 0x000fe80003800000 */
[----:B------:R0:W-:Y:S01]  /*39d0*/  @!P1 STG.E.U8 desc[UR36][R10.64+0x8], R5 ;  /* 0x000008050a009986 */ /* 0x0001e2000c101124 */
[----:B------:R-:W-:Y:S05]  /*39e0*/  @P2 BRA `(.L_x_116) ;  /* 0x00000000000c2947 */ /* 0x000fea0003800000 */
[----:B------:R-:W5:Y:S02]  /*39f0*/  LDG.E.U8 R90, desc[UR36][R94.64+0x9] ;  /* 0x000009245e5a7981 */ /* 0x000f64000c1e1100 */
[----:B-----5:R-:W-:-:S05]  /*3a00*/  PRMT R4, R90, 0x8880, RZ ;  /* 0x000088805a047816 */ /* 0x020fca00000000ff */
[----:B------:R-:W-:-:S07]  /*3a10*/  IMAD R23, R4, R89, RZ ;  /* 0x0000005904177224 */ /* 0x000fce00078e02ff */
.L_x_116:
[----:B------:R-:W-:Y:S05]  /*3a20*/  BSYNC B1 ;  /* 0x0000000000017941 */ /* 0x000fea0003800000 */
.L_x_115:
[----:B------:R-:W-:Y:S01]  /*3a30*/  @!P2 IMAD R31, R31, R88, R23 ;  /* 0x000000581f1fa224 */ /* 0x000fe200078e0217 */
[----:B------:R-:W-:Y:S04]  /*3a40*/  BSSY B1, `(.L_x_117) ;  /* 0x0000006000017945 */ /* 0x000fe80003800000 */
[----:B------:R0:W-:Y:S01]  /*3a50*/  @!P2 STG.E.U8 desc[UR36][R10.64+0x9], R31 ;  /* 0x0000091f0a00a986 */ /* 0x0001e2000c101124 */
[----:B------:R-:W-:Y:S05]  /*3a60*/  @P4 BRA `(.L_x_118) ;  /* 0x00000000000c4947 */ /* 0x000fea0003800000 */
[----:B------:R-:W5:Y:S02]  /*3a70*/  LDG.E.U8 R90, desc[UR36][R12.64+0x10] ;  /* 0x000010240c5a7981 */ /* 0x000f64000c1e1100 */
[----:B-----5:R-:W-:-:S05]  /*3a80*/  PRMT R4, R90, 0x8880, RZ ;  /* 0x000088805a047816 */ /* 0x020fca00000000ff */
[----:B------:R-:W-:-:S07]  /*3a90*/  IMAD R23, R4, R89, RZ ;  /* 0x0000005904177224 */ /* 0x000fce00078e02ff */
.L_x_118:
[----:B------:R-:W-:Y:S05]  /*3aa0*/  BSYNC B1 ;  /* 0x0000000000017941 */ /* 0x000fea0003800000 */
.L_x_117:
        /* <DEDUP_REMOVED lines=10> */
.L_x_120:
[----:B------:R-:W-:Y:S05]  /*3b50*/  BSYNC B1 ;  /* 0x0000000000017941 */ /* 0x000fea0003800000 */
.L_x_119:
[----:B------:R-:W-:Y:S01]  /*3b60*/  @!P1 IMAD R33, R33, R88, R23 ;  /* 0x0000005821219224 */ /* 0x000fe200078e0217 */
[----:B------:R-:W-:Y:S04]  /*3b70*/  BSSY B1, `(.L_x_121) ;  /* 0x0000006000017945 */ /* 0x000fe80003800000 */
[----:B------:R0:W-:Y:S01]  /*3b80*/  @!P1 STG.E.U8 desc[UR36][R8.64+0x11], R33 ;  /* 0x0000112108009986 */ /* 0x0001e2000c101124 */
[----:B------:R-:W-:Y:S05]  /*3b90*/  @P2 BRA `(.L_x_122) ;  /* 0x00000000000c2947 */ /* 0x000fea0003800000 */
[----:B------:R-:W5:Y:S02]  /*3ba0*/  LDG.E.U8 R90, desc[UR36][R94.64+0x10] ;  /* 0x000010245e5a7981 */ /* 0x000f64000c1e1100 */
[----:B-----5:R-:W-:-:S05]  /*3bb0*/  PRMT R4, R90, 0x8880, RZ ;  /* 0x000088805a047816 */ /* 0x020fca00000000ff */
[----:B------:R-:W-:-:S07]  /*3bc0*/  IMAD R23, R4, R89, RZ ;  /* 0x0000005904177224 */ /* 0x000fce00078e02ff */
.L_x_122:
[----:B------:R-:W-:Y:S05]  /*3bd0*/  BSYNC B1 ;  /* 0x0000000000017941 */ /* 0x000fea0003800000 */
.L_x_121:
[----:B0-----:R-:W-:Y:S01]  /*3be0*/  @!P2 IMAD R5, R34, R88, R23 ;  /* 0x000000582205a224 */ /* 0x001fe200078e0217 */
[----:B------:R-:W-:Y:S04]  /*3bf0*/  BSSY B1, `(.L_x_123) ;  /* 0x0000006000017945 */ /* 0x000fe80003800000 */
[----:B------:R0:W-:Y:S01]  /*3c00*/  @!P2 STG.E.U8 desc[UR36][R10.64+0x10], R5 ;  /* 0x000010050a00a986 */ /* 0x0001e2000c101124 */
[----:B------:R-:W-:Y:S05]  /*3c10*/  @P4 BRA `(.L_x_124) ;  /* 0x00000000000c4947 */ /* 0x000fea0003800000 */
[----:B------:R-:W5:Y:S02]  /*3c20*/  LDG.E.U8 R90, desc[UR36][R94.64+0x11] ;  /* 0x000011245e5a7981 */ /* 0x000f64000c1e1100 */
[----:B-----5:R-:W-:-:S05]  /*3c30*/  PRMT R4, R90, 0x8880, RZ ;  /* 0x000088805a047816 */ /* 0x020fca00000000ff */
[----:B------:R-:W-:-:S07]  /*3c40*/  IMAD R23, R4, R89, RZ ;  /* 0x0000005904177224 */ /* 0x000fce00078e02ff */
.L_x_124:
[----:B------:R-:W-:Y:S05]  /*3c50*/  BSYNC B1 ;  /* 0x0000000000017941 */ /* 0x000fea0003800000 */
.L_x_123:
        /* <DEDUP_REMOVED lines=10> */
.L_x_126:
[----:B------:R-:W-:Y:S05]  /*3d00*/  BSYNC B1 ;  /* 0x0000000000017941 */ /* 0x000fea0003800000 */
.L_x_125:
[----:B0-----:R-:W-:Y:S01]  /*3d10*/  @!P1 IMAD R5, R36, R88, R23 ;  /* 0x0000005824059224 */ /* 0x001fe200078e0217 */
[----:B------:R-:W-:Y:S04]  /*3d20*/  BSSY B1, `(.L_x_127) ;  /* 0x0000006000017945 */ /* 0x000fe80003800000 */
[----:B------:R0:W-:Y:S01]  /*3d30*/  @!P1 STG.E.U8 desc[UR36][R8.64+0x18], R5 ;  /* 0x0000180508009986 */ /* 0x0001e2000c101124 */
[----:B------:R-:W-:Y:S05]  /*3d40*/  @P2 BRA `(.L_x_128) ;  /* 0x00000000000c2947 */ /* 0x000fea0003800000 */
[----:B------:R-:W5:Y:S02]  /*3d50*/  LDG.E.U8 R90, desc[UR36][R12.64+0x19] ;  /* 0x000019240c5a7981 */ /* 0x000f64000c1e1100 */
[----:B-----5:R-:W-:-:S05]  /*3d60*/  PRMT R4, R90, 0x8880, RZ ;  /* 0x000088805a047816 */ /* 0x020fca00000000ff */
[----:B------:R-:W-:-:S07]  /*3d70*/  IMAD R23, R4, R89, RZ ;  /* 0x0000005904177224 */ /* 0x000fce00078e02ff */
.L_x_128:
[----:B------:R-:W-:Y:S05]  /*3d80*/  BSYNC B1 ;  /* 0x0000000000017941 */ /* 0x000fea0003800000 */
.L_x_127:
[----:B------:R-:W-:Y:S01]  /*3d90*/  @!P2 IMAD R37, R37, R88, R23 ;  /* 0x000000582525a224 */ /* 0x000fe200078e0217 */
[----:B------:R-:W-:Y:S04]  /*3da0*/  BSSY B1, `(.L_x_129) ;  /* 0x0000006000017945 */ /* 0x000fe80003800000 */
[----:B------:R0:W-:Y:S01]  /*3db0*/  @!P2 STG.E.U8 desc[UR36][R8.64+0x19], R37 ;  /* 0x000019250800a986 */ /* 0x0001e2000c101124 */
[----:B------:R-:W-:Y:S05]  /*3dc0*/  @P4 BRA `(.L_x_130) ;  /* 0x00000000000c4947 */ /* 0x000fea0003800000 */
[----:B------:R-:W5:Y:S02]  /*3dd0*/  LDG.E.U8 R90, desc[UR36][R94.64+0x18] ;  /* 0x000018245e5a7981 */ /* 0x000f64000c1e1100 */
[----:B-----5:R-:W-:-:S05]  /*3de0*/  PRMT R4, R90, 0x8880, RZ ;  /* 0x000088805a047816 */ /* 0x020fca00000000ff */
[----:B------:R-:W-:-:S07]  /*3df0*/  IMAD R23, R4, R89, RZ ;  /* 0x0000005904177224 */ /* 0x000fce00078e02ff */
.L_x_130:
[----:B------:R-:W-:Y:S05]  /*3e00*/  BSYNC B1 ;  /* 0x0000000000017941 */ /* 0x000fea0003800000 */
.L_x_129:
        /* <DEDUP_REMOVED lines=10> */
.L_x_132:
[----:B------:R-:W-:Y:S05]  /*3eb0*/  BSYNC B1 ;  /* 0x0000000000017941 */ /* 0x000fea0003800000 */
.L_x_131:
[----:B------:R-:W-:Y:S01]  /*3ec0*/  @!P1 IMAD R39, R39, R88, R23 ;  /* 0x0000005827279224 */ /* 0x000fe200078e0217 */
[----:B------:R-:W-:Y:S04]  /*3ed0*/  BSSY B1, `(.L_x_133) ;  /* 0x0000006000017945 */ /* 0x000fe80003800000 */
[----:B------:R0:W-:Y:S01]  /*3ee0*/  @!P1 STG.E.U8 desc[UR36][R10.64+0x19], R39 ;  /* 0x000019270a009986 */ /* 0x0001e2000c101124 */
[----:B------:R-:W-:Y:S05]  /*3ef0*/  @P2 BRA `(.L_x_134) ;  /* 0x00000000000c2947 */ /* 0x000fea0003800000 */
[----:B------:R-:W5:Y:S02]  /*3f00*/  LDG.E.U8 R90, desc[UR36][R12.64+0x20] ;  /* 0x000020240c5a7981 */ /* 0x000f64000c1e1100 */
[----:B-----5:R-:W-:-:S05]  /*3f10*/  PRMT R4, R90, 0x8880, RZ ;  /* 0x000088805a047816 */ /* 0x020fca00000000ff */
[----:B------:R-:W-:-:S07]  /*3f20*/  IMAD R23, R4, R89, RZ ;  /* 0x0000005904177224 */ /* 0x000fce00078e02ff */
.L_x_134:
[----:B------:R-:W-:Y:S05]  /*3f30*/  BSYNC B1 ;  /* 0x0000000000017941 */ /* 0x000fea0003800000 */
.L_x_133:
[----:B0-----:R-:W-:Y:S01]  /*3f40*/  @!P2 IMAD R5, R40, R88, R23 ;  /* 0x000000582805a224 */ /* 0x001fe200078e0217 */
[----:B------:R-:W-:Y:S04]  /*3f50*/  BSSY B1, `(.L_x_135) ;  /* 0x0000006000017945 */ /* 0x000fe80003800000 */
[----:B------:R0:W-:Y:S01]  /*3f60*/  @!P2 STG.E.U8 desc[UR36][R8.64+0x20], R5 ;  /* 0x000020050800a986 */ /* 0x0001e2000c101124 */
[----:B------:R-:W-:Y:S05]  /*3f70*/  @P4 BRA `(.L_x_136) ;  /* 0x00000000000c4947 */ /* 0x000fea0003800000 */
[----:B------:R-:W5:Y:S02]  /*3f80*/  LDG.E.U8 R90, desc[UR36][R12.64+0x21] ;  /* 0x000021240c5a7981 */ /* 0x000f64000c1e1100 */
[----:B-----5:R-:W-:-:S05]  /*3f90*/  PRMT R4, R90, 0x8880, RZ ;  /* 0x000088805a047816 */ /* 0x020fca00000000ff */
[----:B------:R-:W-:-:S07]  /*3fa0*/  IMAD R23, R4, R89, RZ ;  /* 0x0000005904177224 */ /* 0x000fce00078e02ff */
.L_x_136:
[----:B------:R-:W-:Y:S05]  /*3fb0*/  BSYNC B1 ;  /* 0x0000000000017941 */ /* 0x000fea0003800000 */
.L_x_135:
        /* <DEDUP_REMOVED lines=10> */
.L_x_138:
[----:B------:R-:W-:Y:S05]  /*4060*/  BSYNC B1 ;  /* 0x0000000000017941 */ /* 0x000fea0003800000 */
.L_x_137:
[----:B0-----:R-:W-:Y:S01]  /*4070*/  @!P1 IMAD R5, R42, R88, R23 ;  /* 0x000000582a059224 */ /* 0x001fe200078e0217 */
[----:B------:R-:W-:Y:S04]  /*4080*/  BSSY B1, `(.L_x_139) ;  /* 0x0000006000017945 */ /* 0x000fe80003800000 */
[----:B------:R0:W-:Y:S01]  /*4090*/  @!P1 STG.E.U8 desc[UR36][R10.64+0x20], R5 ;  /* 0x000020050a009986 */ /* 0x0001e2000c101124 */
[----:B------:R-:W-:Y:S05]  /*40a0*/  @P2 BRA `(.L_x_140) ;  /* 0x00000000000c2947 */ /* 0x000fea0003800000 */
[----:B------:R-:W5:Y:S02]  /*40b0*/  LDG.E.U8 R90, desc[UR36][R94.64+0x21] ;  /* 0x000021245e5a7981 */ /* 0x000f64000c1e1100 */
[----:B-----5:R-:W-:-:S05]  /*40c0*/  PRMT R4, R90, 0x8880, RZ ;  /* 0x000088805a047816 */ /* 0x020fca00000000ff */
[----:B------:R-:W-:-:S07]  /*40d0*/  IMAD R23, R4, R89, RZ ;  /* 0x0000005904177224 */ /* 0x000fce00078e02ff */
.L_x_140:
[----:B------:R-:W-:Y:S05]  /*40e0*/  BSYNC B1 ;  /* 0x0000000000017941 */ /* 0x000fea0003800000 */
.L_x_139:
[----:B------:R-:W-:Y:S01]  /*40f0*/  @!P2 IMAD R43, R43, R88, R23 ;  /* 0x000000582b2ba224 */ /* 0x000fe200078e0217 */
[----:B------:R-:W-:Y:S04]  /*4100*/  BSSY B1, `(.L_x_141) ;  /* 0x0000006000017945 */ /* 0x000fe80003800000 */
[----:B------:R0:W-:Y:S01]  /*4110*/  @!P2 STG.E.U8 desc[UR36][R10.64+0x21], R43 ;  /* 0x0000212b0a00a986 */ /* 0x0001e2000c101124 */
[----:B------:R-:W-:Y:S05]  /*4120*/  @P4 BRA `(.L_x_142) ;  /* 0x00000000000c4947 */ /* 0x000fea0003800000 */
[----:B------:R-:W5:Y:S02]  /*4130*/  LDG.E.U8 R90, desc[UR36][R12.64+0x28] ;  /* 0x000028240c5a7981 */ /* 0x000f64000c1e1100 */
[----:B-----5:R-:W-:-:S05]  /*4140*/  PRMT R4, R90, 0x8880, RZ ;  /* 0x000088805a047816 */ /* 0x020fca00000000ff */
[----:B------:R-:W-:-:S07]  /*4150*/  IMAD R23, R4, R89, RZ ;  /* 0x0000005904177224 */ /* 0x000fce00078e02ff */
.L_x_142:
[----:B------:R-:W-:Y:S05]  /*4160*/  BSYNC B1 ;  /* 0x0000000000017941 */ /* 0x000fea0003800000 */
.L_x_141:
        /* <DEDUP_REMOVED lines=10> */
.L_x_144:
[----:B------:R-:W-:Y:S05]  /*4210*/  BSYNC B1 ;  /* 0x0000000000017941 */ /* 0x000fea0003800000 */
.L_x_143:
[----:B------:R-:W-:Y:S01]  /*4220*/  @!P1 IMAD R45, R45, R88, R23 ;  /* 0x000000582d2d9224 */ /* 0x000fe200078e0217 */
[----:B------:R-:W-:Y:S04]  /*4230*/  BSSY B1, `(.L_x_145) ;  /* 0x0000006000017945 */ /* 0x000fe80003800000 */
[----:B------:R0:W-:Y:S01]  /*4240*/  @!P1 STG.E.U8 desc[UR36][R8.64+0x29], R45 ;  /* 0x0000292d08009986 */ /* 0x0001e2000c101124 */
[----:B------:R-:W-:Y:S05]  /*4250*/  @P2 BRA `(.L_x_146) ;  /* 0x00000000000c2947 */ /* 0x000fea0003800000 */
[----:B------:R-:W5:Y:S02]  /*4260*/  LDG.E.U8 R90, desc[UR36][R94.64+0x28] ;  /* 0x000028245e5a7981 */ /* 0x000f64000c1e1100 */
[----:B-----5:R-:W-:-:S05]  /*4270*/  PRMT R4, R90, 0x8880, RZ ;  /* 0x000088805a047816 */ /* 0x020fca00000000ff */
[----:B------:R-:W-:-:S07]  /*4280*/  IMAD R23, R4, R89, RZ ;  /* 0x0000005904177224 */ /* 0x000fce00078e02ff */
.L_x_146:
[----:B------:R-:W-:Y:S05]  /*4290*/  BSYNC B1 ;  /* 0x0000000000017941 */ /* 0x000fea0003800000 */
.L_x_145:
[----:B0-----:R-:W-:Y:S01]  /*42a0*/  @!P2 IMAD R5, R46, R88, R23 ;  /* 0x000000582e05a224 */ /* 0x001fe200078e0217 */
[----:B------:R-:W-:Y:S04]  /*42b0*/  BSSY B1, `(.L_x_147) ;  /* 0x0000006000017945 */ /* 0x000fe80003800000 */
[----:B------:R0:W-:Y:S01]  /*42c0*/  @!P2 STG.E.U8 desc[UR36][R10.64+0x28], R5 ;  /* 0x000028050a00a986 */ /* 0x0001e2000c101124 */
[----:B------:R-:W-:Y:S05]  /*42d0*/  @P4 BRA `(.L_x_148) ;  /* 0x00000000000c4947 */ /* 0x000fea0003800000 */
[----:B------:R-:W5:Y:S02]  /*42e0*/  LDG.E.U8 R90, desc[UR36][R94.64+0x29] ;  /* 0x000029245e5a7981 */ /* 0x000f64000c1e1100 */
[----:B-----5:R-:W-:-:S05]  /*42f0*/  PRMT R4, R90, 0x8880, RZ ;  /* 0x000088805a047816 */ /* 0x020fca00000000ff */
[----:B------:R-:W-:-:S07]  /*4300*/  IMAD R23, R4, R89, RZ ;  /* 0x0000005904177224 */ /* 0x000fce00078e02ff */
.L_x_148:
[----:B------:R-:W-:Y:S05]  /*4310*/  BSYNC B1 ;  /* 0x0000000000017941 */ /* 0x000fea0003800000 */
.L_x_147:
        /* <DEDUP_REMOVED lines=10> */
.L_x_150:
[----:B------:R-:W-:Y:S05]  /*43c0*/  BSYNC B1 ;  /* 0x0000000000017941 */ /* 0x000fea0003800000 */
.L_x_149:
[----:B0-----:R-:W-:Y:S01]  /*43d0*/  @!P1 IMAD R5, R48, R88, R23 ;  /* 0x0000005830059224 */ /* 0x001fe200078e0217 */
[----:B------:R-:W-:Y:S04]  /*43e0*/  BSSY B1, `(.L_x_151) ;  /* 0x0000006000017945 */ /* 0x000fe80003800000 */
[----:B------:R0:W-:Y:S01]  /*43f0*/  @!P1 STG.E.U8 desc[UR36][R8.64+0x30], R5 ;  /* 0x0000300508009986 */ /* 0x0001e2000c101124 */
[----:B------:R-:W-:Y:S05]  /*4400*/  @P2 BRA `(.L_x_152) ;  /* 0x00000000000c2947 */ /* 0x000fea0003800000 */
[----:B------:R-:W5:Y:S02]  /*4410*/  LDG.E.U8 R90, desc[UR36][R12.64+0x31] ;  /* 0x000031240c5a7981 */ /* 0x000f64000c1e1100 */
[----:B-----5:R-:W-:-:S05]  /*4420*/  PRMT R4, R90, 0x8880, RZ ;  /* 0x000088805a047816 */ /* 0x020fca00000000ff */
[----:B------:R-:W-:-:S07]  /*4430*/  IMAD R23, R4, R89, RZ ;  /* 0x0000005904177224 */ /* 0x000fce00078e02ff */
.L_x_152:
[----:B------:R-:W-:Y:S05]  /*4440*/  BSYNC B1 ;  /* 0x0000000000017941 */ /* 0x000fea0003800000 */
.L_x_151:
[----:B------:R-:W-:Y:S01]  /*4450*/  @!P2 IMAD R49, R49, R88, R23 ;  /* 0x000000583131a224 */ /* 0x000fe200078e0217 */
[----:B------:R-:W-:Y:S04]  /*4460*/  BSSY B1, `(.L_x_153) ;  /* 0x0000006000017945 */ /* 0x000fe80003800000 */
[----:B------:R0:W-:Y:S01]  /*4470*/  @!P2 STG.E.U8 desc[UR36][R8.64+0x31], R49 ;  /* 0x000031310800a986 */ /* 0x0001e2000c101124 */
[----:B------:R-:W-:Y:S05]  /*4480*/  @P4 BRA `(.L_x_154) ;  /* 0x00000000000c4947 */ /* 0x000fea0003800000 */
[----:B------:R-:W5:Y:S02]  /*4490*/  LDG.E.U8 R90, desc[UR36][R94.64+0x30] ;  /* 0x000030245e5a7981 */ /* 0x000f64000c1e1100 */
[----:B-----5:R-:W-:-:S05]  /*44a0*/  PRMT R4, R90, 0x8880, RZ ;  /* 0x000088805a047816 */ /* 0x020fca00000000ff */
[----:B------:R-:W-:-:S07]  /*44b0*/  IMAD R23, R4, R89, RZ ;  /* 0x0000005904177224 */ /* 0x000fce00078e02ff */
.L_x_154:
[----:B------:R-:W-:Y:S05]  /*44c0*/  BSYNC B1 ;  /* 0x0000000000017941 */ /* 0x000fea0003800000 */
.L_x_153:
[C---:B------:R-:W-:Y:S01]  /*44d0*/  ISETP.LT.OR P1, PT, R3.reuse, 0x32, !P0 ;  /* 0x000000320300780c */ /* 0x040fe20004721670 */
[----:B0-----:R-:W-:Y:S01]  /*44e0*/  @!P4 IMAD R5, R50, R88, R23 ;  /* 0x000000583205c224 */ /* 0x001fe200078e0217 */
[----:B------:R-:W-:Y:S01]  /*44f0*/  BSSY B1, `(.L_x_155) ;  /* 0x0000009000017945 */ /* 0x000fe20003800000 */
[C---:B------:R-:W-:Y:S02]  /*4500*/  ISETP.LT.OR P2, PT, R3.reuse, 0x39, !P3 ;  /* 0x000000390300780c */ /* 0x040fe40005f41670 */
[C---:B------:R-:W-:Y:S01]  /*4510*/  ISETP.LT.OR P3, PT, R3.reuse, 0x3a, !P3 ;  /* 0x0000003a0300780c */ /* 0x040fe20005f61670 */
[----:B------:R0:W-:Y:S01]  /*4520*/  @!P4 STG.E.U8 desc[UR36][R10.64+0x30], R5 ;  /* 0x000030050a00c986 */ /* 0x0001e2000c101124 */
[----:B------:R-:W-:-:S06]  /*4530*/  ISETP.LT.OR P4, PT, R3, 0x39, !P0 ;  /* 0x000000390300780c */ /* 0x000fcc0004781670 */
[----:B------:R-:W-:Y:S07]  /*4540*/  @P1 BRA `(.L_x_156) ;  /* 0x00000000000c1947 */ /* 0x000fee0003800000 */
[----:B------:R-:W5:Y:S02]  /*4550*/  LDG.E.U8 R90, desc[UR36][R94.64+0x31] ;  /* 0x000031245e5a7981 */ /* 0x000f64000c1e1100 */
[----:B-----5:R-:W-:-:S05]  /*4560*/  PRMT R4, R90, 0x8880, RZ ;  /* 0x000088805a047816 */ /* 0x020fca00000000ff */
[----:B------:R-:W-:-:S07]  /*4570*/  IMAD R23, R4, R89, RZ ;  /* 0x0000005904177224 */ /* 0x000fce00078e02ff */
.L_x_156:
[----:B------:R-:W-:Y:S05]  /*4580*/  BSYNC B1 ;  /* 0x0000000000017941 */ /* 0x000fea0003800000 */
.L_x_155:
[----:B------:R-:W-:Y:S01]  /*4590*/  @!P1 IMAD R51, R51, R88, R23 ;  /* 0x0000005833339224 */ /* 0x000fe200078e0217 */
[----:B------:R-:W-:Y:S04]  /*45a0*/  BSSY B1, `(.L_x_157) ;  /* 0x0000006000017945 */ /* 0x000fe80003800000 */
[----:B------:R0:W-:Y:S01]  /*45b0*/  @!P1 STG.E.U8 desc[UR36][R10.64+0x31], R51 ;  /* 0x000031330a009986 */ /* 0x0001e2000c101124 */
[----:B------:R-:W-:Y:S05]  /*45c0*/  @P2 BRA `(.L_x_158) ;  /* 0x00000000000c2947 */ /* 0x000fea0003800000 */
[----:B------:R-:W5:Y:S02]  /*45d0*/  LDG.E.U8 R90, desc[UR36][R12.64+0x38] ;  /* 0x000038240c5a7981 */ /* 0x000f64000c1e1100 */
[----:B-----5:R-:W-:-:S05]  /*45e0*/  PRMT R4, R90, 0x8880, RZ ;  /* 0x000088805a047816 */ /* 0x020fca00000000ff */
[----:B------:R-:W-:-:S07]  /*45f0*/  IMAD R23, R4, R89, RZ ;  /* 0x0000005904177224 */ /* 0x000fce00078e02ff */
.L_x_158:
[----:B------:R-:W-:Y:S05]  /*4600*/  BSYNC B1 ;  /* 0x0000000000017941 */ /* 0x000fea0003800000 */
.L_x_157:
[----:B0-----:R-:W-:Y:S01]  /*4610*/  @!P2 IMAD R5, R52, R88, R23 ;  /* 0x000000583405a224 */ /* 0x001fe200078e0217 */
[----:B------:R-:W-:Y:S04]  /*4620*/  BSSY B1, `(.L_x_159) ;  /* 0x0000006000017945 */ /* 0x000fe80003800000 */
[----:B------:R0:W-:Y:S01]  /*4630*/  @!P2 STG.E.U8 desc[UR36][R8.64+0x38], R5 ;  /* 0x000038050800a986 */ /* 0x0001e2000c101124 */
[----:B------:R-:W-:Y:S05]  /*4640*/  @P3 BRA `(.L_x_160) ;  /* 0x00000000000c3947 */ /* 0x000fea0003800000 */
[----:B------:R-:W5:Y:S02]  /*4650*/  LDG.E.U8 R90, desc[UR36][R12.64+0x39] ;  /* 0x000039240c5a7981 */ /* 0x000f64000c1e1100 */
[----:B-----5:R-:W-:-:S05]  /*4660*/  PRMT R4, R90, 0x8880, RZ ;  /* 0x000088805a047816 */ /* 0x020fca00000000ff */
[----:B------:R-:W-:-:S07]  /*4670*/  IMAD R23, R4, R89, RZ ;  /* 0x0000005904177224 */ /* 0x000fce00078e02ff */
.L_x_160:
[----:B------:R-:W-:Y:S05]  /*4680*/  BSYNC B1 ;  /* 0x0000000000017941 */ /* 0x000fea0003800000 */
.L_x_159:
[----:B------:R-:W-:Y:S01]  /*4690*/  @!P3 IMAD R53, R53, R88, R23 ;  /* 0x000000583535b224 */ /* 0x000fe200078e0217 */
[----:B------:R-:W-:Y:S04]  /*46a0*/  BSSY B1, `(.L_x_161) ;  /* 0x0000006000017945 */ /* 0x000fe80003800000 */
[----:B------:R0:W-:Y:S01]  /*46b0*/  @!P3 STG.E.U8 desc[UR36][R8.64+0x39], R53 ;  /* 0x000039350800b986 */ /* 0x0001e2000c101124 */
[----:B------:R-:W-:Y:S05]  /*46c0*/  @P4 BRA `(.L_x_162) ;  /* 0x00000000000c4947 */ /* 0x000fea0003800000 */
[----:B------:R-:W5:Y:S02]  /*46d0*/  LDG.E.U8 R90, desc[UR36][R94.64+0x38] ;  /* 0x000038245e5a7981 */ /* 0x000f64000c1e1100 */
[----:B-----5:R-:W-:-:S05]  /*46e0*/  PRMT R4, R90, 0x8880, RZ ;  /* 0x000088805a047816 */ /* 0x020fca00000000ff */
[----:B------:R-:W-:-:S07]  /*46f0*/  IMAD R23, R4, R89, RZ ;  /* 0x0000005904177224 */ /* 0x000fce00078e02ff */
.L_x_162:
[----:B------:R-:W-:Y:S05]  /*4700*/  BSYNC B1 ;  /* 0x0000000000017941 */ /* 0x000fea0003800000 */
.L_x_161:
[----:B0-----:R-:W-:Y:S01]  /*4710*/  @!P4 IMAD R5, R54, R88, R23 ;  /* 0x000000583605c224 */ /* 0x001fe200078e0217 */
[----:B------:R-:W-:Y:S01]  /*4720*/  ISETP.LT.OR P0, PT, R3, 0x3a, !P0 ;  /* 0x0000003a0300780c */ /* 0x000fe20004701670 */
[----:B------:R-:W-:Y:S03]  /*4730*/  BSSY B1, `(.L_x_163) ;  /* 0x0000006000017945 */ /* 0x000fe60003800000 */
[----:B------:R0:W-:Y:S09]  /*4740*/  @!P4 STG.E.U8 desc[UR36][R10.64+0x38], R5 ;  /* 0x000038050a00c986 */ /* 0x0001f2000c101124 */
[----:B------:R-:W-:Y:S05]  /*4750*/  @P0 BRA `(.L_x_164) ;  /* 0x00000000000c0947 */ /* 0x000fea0003800000 */
[----:B------:R-:W5:Y:S02]  /*4760*/  LDG.E.U8 R90, desc[UR36][R94.64+0x39] ;  /* 0x000039245e5a7981 */ /* 0x000f64000c1e1100 */
[----:B-----5:R-:W-:-:S05]  /*4770*/  PRMT R4, R90, 0x8880, RZ ;  /* 0x000088805a047816 */ /* 0x020fca00000000ff */
[----:B------:R-:W-:-:S07]  /*4780*/  IMAD R23, R4, R89, RZ ;  /* 0x0000005904177224 */ /* 0x000fce00078e02ff */
.L_x_164:
[----:B------:R-:W-:Y:S05]  /*4790*/  BSYNC B1 ;  /* 0x0000000000017941 */ /* 0x000fea0003800000 */
.L_x_163:
[----:B------:R-:W-:Y:S01]  /*47a0*/  IMAD R23, R55, R88, R23 ;  /* 0x0000005837177224 */ /* 0x000fe200078e0217 */
[----:B------:R-:W-:Y:S06]  /*47b0*/  @P0 BRA `(.L_x_165) ;  /* 0x0000000c00180947 */ /* 0x000fec0003800000 */
[----:B------:R0:W-:Y:S01]  /*47c0*/  STG.E.U8 desc[UR36][R10.64+0x39], R23 ;  /* 0x000039170a007986 */ /* 0x0001e2000c101124 */
[----:B------:R-:W-:Y:S05]  /*47d0*/  BRA `(.L_x_165) ;  /* 0x0000000c00107947 */ /* 0x000fea0003800000 */
.L_x_36:
[C---:B------:R-:W-:Y:S02]  /*47e0*/  ISETP.GE.AND P2, PT, R91.reuse, 0x1, PT ;  /* 0x000000015b00780c */ /* 0x040fe40003f46270 */
[----:B------:R-:W-:Y:S02]  /*47f0*/  ISETP.GE.AND P1, PT, R91, 0x9, PT ;  /* 0x000000095b00780c */ /* 0x000fe40003f26270 */
[C---:B------:R-:W-:Y:S02]  /*4800*/  ISETP.LT.OR P0, PT, R3.reuse, 0x1, !P2 ;  /* 0x000000010300780c */ /* 0x040fe40005701670 */
[C---:B------:R-:W-:Y:S02]  /*4810*/  ISETP.LT.OR P3, PT, R3.reuse, 0x2, !P2 ;  /* 0x000000020300780c */ /* 0x040fe40005761670 */
[----:B------:R-:W-:-:S09]  /*4820*/  ISETP.LT.OR P4, PT, R3, 0x1, !P1 ;  /* 0x000000010300780c */ /* 0x000fd20004f81670 */
[-C--:B------:R-:W-:Y:S02]  /*4830*/  @!P0 IMAD R5, R56, R88.reuse, RZ ;  /* 0x0000005838058224 */ /* 0x080fe400078e02ff */
[-C--:B------:R-:W-:Y:S02]  /*4840*/  @!P3 IMAD R57, R57, R88.reuse, RZ ;  /* 0x000000583939b224 */ /* 0x080fe400078e02ff */
[----:B------:R-:W-:Y:S01]  /*4850*/  @!P4 IMAD R13, R58, R88, RZ ;  /* 0x000000583a0dc224 */ /* 0x000fe200078e02ff */
[----:B------:R0:W-:Y:S01]  /*4860*/  @!P0 STG.E.U8 desc[UR36][R14.64], R5 ;  /* 0x000000050e008986 */ /* 0x0001e2000c101124 */
[----:B------:R-:W-:-:S03]  /*4870*/  ISETP.LT.OR P0, PT, R3, 0x2, !P1 ;  /* 0x000000020300780c */ /* 0x000fc60004f01670 */
[----:B------:R-:W-:Y:S01]  /*4880*/  @!P3 STG.E.U8 desc[UR36][R14.64+0x1], R57 ;  /* 0x000001390e00b986 */ /* 0x000fe2000c101124 */
[----:B------:R-:W-:-:S03]  /*4890*/  ISETP.LT.OR P3, PT, R3, 0x9, !P2 ;  /* 0x000000090300780c */ /* 0x000fc60005761670 */
[----:B------:R1:W-:Y:S01]  /*48a0*/  @!P4 STG.E.U8 desc[UR36][R6.64], R13 ;  /* 0x0000000d0600c986 */ /* 0x0003e2000c101124 */
[----:B------:R-:W-:-:S05]  /*48b0*/  ISETP.LT.OR P4, PT, R3, 0xa, !P2 ;  /* 0x0000000a0300780c */ /* 0x000fca0005781670 */
[----:B------:R-:W-:-:S04]  /*48c0*/  @!P0 IMAD R59, R59, R88, RZ ;  /* 0x000000583b3b8224 */ /* 0x000fc800078e02ff */
[-C--:B0-----:R-:W-:Y:S01]  /*48d0*/  @!P3 IMAD R5, R60, R88.reuse, RZ ;  /* 0x000000583c05b224 */ /* 0x081fe200078e02ff */
[----:B------:R-:W-:Y:S01]  /*48e0*/  @!P0 STG.E.U8 desc[UR36][R6.64+0x1], R59 ;  /* 0x0000013b06008986 */ /* 0x000fe2000c101124 */
[----:B------:R-:W-:Y:S02]  /*48f0*/  ISETP.LT.OR P0, PT, R3, 0x9, !P1 ;  /* 0x000000090300780c */ /* 0x000fe40004f01670 */
[----:B------:R-:W-:Y:S01]  /*4900*/  @!P4 IMAD R61, R61, R88, RZ ;  /* 0x000000583d3dc224 */ /* 0x000fe200078e02ff */
[----:B------:R0:W-:Y:S01]  /*4910*/  @!P3 STG.E.U8 desc[UR36][R14.64+0x8], R5 ;  /* 0x000008050e00b986 */ /* 0x0001e2000c101124 */
[----:B------:R-:W-:-:S03]  /*4920*/  ISETP.LT.OR P3, PT, R3, 0xa, !P1 ;  /* 0x0000000a0300780c */ /* 0x000fc60004f61670 */
[----:B------:R-:W-:Y:S01]  /*4930*/  @!P4 STG.E.U8 desc[UR36][R14.64+0x9], R61 ;  /* 0x0000093d0e00c986 */ /* 0x000fe2000c101124 */
[----:B------:R-:W-:-:S05]  /*4940*/  ISETP.LT.OR P4, PT, R3, 0x11, !P2 ;  /* 0x000000110300780c */ /* 0x000fca0005781670 */
[----:B-1----:R-:W-:-:S04]  /*4950*/  @!P0 IMAD R13, R62, R88, RZ ;  /* 0x000000583e0d8224 */ /* 0x002fc800078e02ff */
[-C--:B------:R-:W-:Y:S01]  /*4960*/  @!P3 IMAD R63, R63, R88.reuse, RZ ;  /* 0x000000583f3fb224 */ /* 0x080fe200078e02ff */
[----:B------:R1:W-:Y:S01]  /*4970*/  @!P0 STG.E.U8 desc[UR36][R6.64+0x8], R13 ;  /* 0x0000080d06008986 */ /* 0x0003e2000c101124 */
[C---:B------:R-:W-:Y:S02]  /*4980*/  ISETP.LT.OR P0, PT, R3.reuse, 0x12, !P2 ;  /* 0x000000120300780c */ /* 0x040fe40005701670 */
[----:B------:R-:W-:Y:S01]  /*4990*/  @!P4 IMAD R21, R64, R88, RZ ;  /* 0x000000584015c224 */ /* 0x000fe200078e02ff */
        /* <DEDUP_REMOVED lines=17> */
[----:B--2---:R-:W-:Y:S01]  /*4ab0*/  @!P4 IMAD R21, R70, R88, RZ ;  /* 0x000000584615c224 */ /* 0x004fe200078e02ff */
        /* <DEDUP_REMOVED lines=37> */
[C---:B------:R-:W-:Y:S02]  /*4d10*/  ISETP.LT.OR P3, PT, R3.reuse, 0x39, !P2 ;  /* 0x000000390300780c */ /* 0x040fe40005761670 */
[C---:B------:R-:W-:Y:S01]  /*4d20*/  ISETP.LT.OR P2, PT, R3.reuse, 0x3a, !P2 ;  /* 0x0000003a0300780c */ /* 0x040fe20005741670 */
[----:B------:R2:W-:Y:S01]  /*4d30*/  @!P4 STG.E.U8 desc[UR36][R6.64+0x30], R21 ;  /* 0x000030150600c986 */ /* 0x0005e2000c101124 */
[----:B------:R-:W-:-:S02]  /*4d40*/  ISETP.LT.OR P4, PT, R3, 0x39, !P1 ;  /* 0x000000390300780c */ /* 0x000fc40004f81670 */
[----:B------:R-:W-:-:S03]  /*4d50*/  ISETP.LT.OR P1, PT, R3, 0x3a, !P1 ;  /* 0x0000003a0300780c */ /* 0x000fc60004f21670 */
[----:B------:R-:W-:-:S04]  /*4d60*/  @!P0 IMAD R83, R83, R88, RZ ;  /* 0x0000005853538224 */ /* 0x000fc800078e02ff */
[-C--:B0-----:R-:W-:Y:S01]  /*4d70*/  @!P3 IMAD R5, R84, R88.reuse, RZ ;  /* 0x000000585405b224 */ /* 0x081fe200078e02ff */
[----:B------:R-:W-:Y:S01]  /*4d80*/  @!P0 STG.E.U8 desc[UR36][R6.64+0x31], R83 ;  /* 0x0000315306008986 */ /* 0x000fe2000c101124 */
[-C--:B------:R-:W-:Y:S01]  /*4d90*/  @!P2 IMAD R85, R85, R88.reuse, RZ ;  /* 0x000000585555a224 */ /* 0x080fe200078e02ff */
[----:B------:R-:W-:Y:S01]  /*4da0*/  ISETP.GE.AND P0, PT, R91, 0x81, PT ;  /* 0x000000815b00780c */ /* 0x000fe20003f06270 */
[-C--:B-1----:R-:W-:Y:S01]  /*4db0*/  @!P4 IMAD R13, R86, R88.reuse, RZ ;  /* 0x00000058560dc224 */ /* 0x082fe200078e02ff */
[----:B------:R0:W-:Y:S01]  /*4dc0*/  @!P3 STG.E.U8 desc[UR36][R14.64+0x38], R5 ;  /* 0x000038050e00b986 */ /* 0x0001e2000c101124 */
[----:B------:R-:W-:Y:S01]  /*4dd0*/  @!P1 IMAD R87, R87, R88, RZ ;  /* 0x0000005857579224 */ /* 0x000fe200078e02ff */
[----:B------:R-:W-:Y:S02]  /*4de0*/  ISETP.LT.OR P3, PT, R3, 0x1, !P0 ;  /* 0x000000010300780c */ /* 0x000fe40004761670 */
[----:B------:R-:W-:Y:S01]  /*4df0*/  @!P2 STG.E.U8 desc[UR36][R14.64+0x39], R85 ;  /* 0x000039550e00a986 */ /* 0x000fe2000c101124 */
[----:B------:R-:W-:-:S03]  /*4e00*/  ISETP.GE.AND P2, PT, R91, 0x89, PT ;  /* 0x000000895b00780c */ /* 0x000fc60003f46270 */
[----:B------:R-:W-:Y:S01]  /*4e10*/  @!P4 STG.E.U8 desc[UR36][R6.64+0x38], R13 ;  /* 0x0000380d0600c986 */ /* 0x000fe2000c101124 */
[----:B------:R-:W-:-:S03]  /*4e20*/  ISETP.LT.OR P4, PT, R3, 0x2, !P0 ;  /* 0x000000020300780c */ /* 0x000fc60004781670 */
[----:B------:R1:W-:Y:S01]  /*4e30*/  @!P1 STG.E.U8 desc[UR36][R6.64+0x39], R87 ;  /* 0x0000395706009986 */ /* 0x0003e2000c101124 */
[----:B------:R-:W-:Y:S02]  /*4e40*/  ISETP.LT.OR P1, PT, R3, 0x1, !P2 ;  /* 0x000000010300780c */ /* 0x000fe40005721670 */
[----:B--2---:R-:W-:-:S05]  /*4e50*/  @!P3 IMAD R21, R24, R88, RZ ;  /* 0x000000581815b224 */ /* 0x004fca00078e02ff */
[----:B------:R-:W-:Y:S01]  /*4e60*/  @!P3 STG.E.U8 desc[UR36][R8.64], R21 ;  /* 0x000000150800b986 */ /* 0x000fe2000c101124 */
[----:B------:R-:W-:Y:S01]  /*4e70*/  ISETP.LT.OR P3, PT, R3, 0x2, !P2 ;  /* 0x000000020300780c */ /* 0x000fe20005761670 */
[----:B------:R-:W-:-:S04]  /*4e80*/  @!P4 IMAD R25, R25, R88, RZ ;  /* 0x000000581919c224 */ /* 0x000fc800078e02ff */
[----:B0-----:R-:W-:Y:S01]  /*4e90*/  @!P1 IMAD R5, R26, R88, RZ ;  /* 0x000000581a059224 */ /* 0x001fe200078e02ff */
[----:B------:R-:W-:Y:S01]  /*4ea0*/  @!P4 STG.E.U8 desc[UR36][R8.64+0x1], R25 ;  /* 0x000001190800c986 */ /* 0x000fe2000c101124 */
[----:B------:R-:W-:-:S03]  /*4eb0*/  ISETP.LT.OR P4, PT, R3, 0x9, !P0 ;  /* 0x000000090300780c */ /* 0x000fc60004781670 */
[----:B------:R0:W-:Y:S01]  /*4ec0*/  @!P1 STG.E.U8 desc[UR36][R10.64], R5 ;  /* 0x000000050a009986 */ /* 0x0001e2000c101124 */
[----:B------:R-:W-:Y:S02]  /*4ed0*/  ISETP.LT.OR P1, PT, R3, 0xa, !P0 ;  /* 0x0000000a0300780c */ /* 0x000fe40004721670 */
[----:B------:R-:W-:-:S05]  /*4ee0*/  @!P3 IMAD R27, R27, R88, RZ ;  /* 0x000000581b1bb224 */ /* 0x000fca00078e02ff */
[----:B------:R-:W-:Y:S01]  /*4ef0*/  @!P3 STG.E.U8 desc[UR36][R10.64+0x1], R27 ;  /* 0x0000011b0a00b986 */ /* 0x000fe2000c101124 */
[----:B------:R-:W-:Y:S01]  /*4f00*/  ISETP.LT.OR P3, PT, R3, 0x9, !P2 ;  /* 0x000000090300780c */ /* 0x000fe20005761670 */
[----:B-1----:R-:W-:-:S04]  /*4f10*/  @!P4 IMAD R7, R28, R88, RZ ;  /* 0x000000581c07c224 */ /* 0x002fc800078e02ff */
[----:B------:R-:W-:Y:S01]  /*4f20*/  @!P1 IMAD R29, R29, R88, RZ ;  /* 0x000000581d1d9224 */ /* 0x000fe200078e02ff */
[----:B------:R1:W-:Y:S01]  /*4f30*/  @!P4 STG.E.U8 desc[UR36][R8.64+0x8], R7 ;  /* 0x000008070800c986 */ /* 0x0003e2000c101124 */
[----:B------:R-:W-:-:S03]  /*4f40*/  ISETP.LT.OR P4, PT, R3, 0xa, !P2 ;  /* 0x0000000a0300780c */ /* 0x000fc60005781670 */
[----:B------:R-:W-:Y:S01]  /*4f50*/  @!P1 STG.E.U8 desc[UR36][R8.64+0x9], R29 ;  /* 0x0000091d08009986 */ /* 0x000fe2000c101124 */
[----:B------:R-:W-:Y:S02]  /*4f60*/  ISETP.LT.OR P1, PT, R3, 0x11, !P0 ;  /* 0x000000110300780c */ /* 0x000fe40004721670 */
[----:B0-----:R-:W-:-:S05]  /*4f70*/  @!P3 IMAD R5, R30, R88, RZ ;  /* 0x000000581e05b224 */ /* 0x001fca00078e02ff */
[----:B------:R0:W-:Y:S01]  /*4f80*/  @!P3 STG.E.U8 desc[UR36][R10.64+0x8], R5 ;  /* 0x000008050a00b986 */ /* 0x0001e2000c101124 */
[----:B------:R-:W-:Y:S01]  /*4f90*/  ISETP.LT.OR P3, PT, R3, 0x12, !P0 ;  /* 0x000000120300780c */ /* 0x000fe20004761670 */
[----:B------:R-:W-:-:S04]  /*4fa0*/  @!P4 IMAD R31, R31, R88, RZ ;  /* 0x000000581f1fc224 */ /* 0x000fc800078e02ff */
[----:B------:R-:W-:Y:S01]  /*4fb0*/  @!P1 IMAD R13, R32, R88, RZ ;  /* 0x00000058200d9224 */ /* 0x000fe200078e02ff */
        /* <DEDUP_REMOVED lines=17> */
[----:B--2---:R-:W-:Y:S01]  /*50d0*/  @!P1 IMAD R13, R38, R88, RZ ;  /* 0x00000058260d9224 */ /* 0x004fe200078e02ff */
        /* <DEDUP_REMOVED lines=27> */
[----:B------:R-:W-:Y:S01]  /*5290*/  @!P4 STG.E.U8 desc[UR36][R10.64+0x28], R7 ;  /* 0x000028070a00c986 */ /* 0x000fe2000c101124 */
[----:B------:R-:W-:-:S03]  /*52a0*/  ISETP.LT.OR P4, PT, R3, 0x32, !P0 ;  /* 0x000000320300780c */ /* 0x000fc60004781670 */
[----:B------:R-:W-:Y:S01]  /*52b0*/  @!P1 STG.E.U8 desc[UR36][R10.64+0x29], R47 ;  /* 0x0000292f0a009986 */ /* 0x000fe2000c101124 */
[----:B------:R-:W-:Y:S02]  /*52c0*/  ISETP.LT.OR P1, PT, R3, 0x31, !P2 ;  /* 0x000000310300780c */ /* 0x000fe40005721670 */
[----:B0-----:R-:W-:-:S05]  /*52d0*/  @!P3 IMAD R5, R48, R88, RZ ;  /* 0x000000583005b224 */ /* 0x001fca00078e02ff */
[----:B------:R0:W-:Y:S01]  /*52e0*/  @!P3 STG.E.U8 desc[UR36][R8.64+0x30], R5 ;  /* 0x000030050800b986 */ /* 0x0001e2000c101124 */
[----:B------:R-:W-:Y:S01]  /*52f0*/  ISETP.LT.OR P3, PT, R3, 0x32, !P2 ;  /* 0x000000320300780c */ /* 0x000fe20005761670 */
[----:B------:R-:W-:-:S04]  /*5300*/  @!P4 IMAD R49, R49, R88, RZ ;  /* 0x000000583131c224 */ /* 0x000fc800078e02ff */
[-C--:B--2---:R-:W-:Y:S01]  /*5310*/  @!P1 IMAD R13, R50, R88.reuse, RZ ;  /* 0x00000058320d9224 */ /* 0x084fe200078e02ff */
[----:B------:R1:W-:Y:S01]  /*5320*/  @!P4 STG.E.U8 desc[UR36][R8.64+0x31], R49 ;  /* 0x000031310800c986 */ /* 0x0003e2000c101124 */
[C---:B------:R-:W-:Y:S02]  /*5330*/  ISETP.LT.OR P4, PT, R3.reuse, 0x39, !P0 ;  /* 0x000000390300780c */ /* 0x040fe40004781670 */
[C---:B------:R-:W-:Y:S01]  /*5340*/  ISETP.LT.OR P0, PT, R3.reuse, 0x3a, !P0 ;  /* 0x0000003a0300780c */ /* 0x040fe20004701670 */
[----:B------:R1:W-:Y:S01]  /*5350*/  @!P1 STG.E.U8 desc[UR36][R10.64+0x30], R13 ;  /* 0x0000300d0a009986 */ /* 0x0003e2000c101124 */
[C---:B------:R-:W-:Y:S02]  /*5360*/  ISETP.LT.OR P1, PT, R3.reuse, 0x39, !P2 ;  /* 0x000000390300780c */ /* 0x040fe40005721670 */
[----:B------:R-:W-:Y:S01]  /*5370*/  ISETP.LT.OR P2, PT, R3, 0x3a, !P2 ;  /* 0x0000003a0300780c */ /* 0x000fe20005741670 */
[----:B------:R-:W-:-:S05]  /*5380*/  @!P3 IMAD R51, R51, R88, RZ ;  /* 0x000000583333b224 */ /* 0x000fca00078e02ff */
[----:B------:R1:W-:Y:S01]  /*5390*/  @!P3 STG.E.U8 desc[UR36][R10.64+0x31], R51 ;  /* 0x000031330a00b986 */ /* 0x0003e2000c101124 */
[-C--:B------:R-:W-:Y:S02]  /*53a0*/  @!P4 IMAD R3, R52, R88.reuse, RZ ;  /* 0x000000583403c224 */ /* 0x080fe400078e02ff */
[-C--:B------:R-:W-:Y:S02]  /*53b0*/  @!P0 IMAD R53, R53, R88.reuse, RZ ;  /* 0x0000005835358224 */ /* 0x080fe400078e02ff */
[-C--:B0-----:R-:W-:Y:S01]  /*53c0*/  @!P1 IMAD R5, R54, R88.reuse, RZ ;  /* 0x0000005836059224 */ /* 0x081fe200078e02ff */
[----:B------:R1:W-:Y:S01]  /*53d0*/  @!P4 STG.E.U8 desc[UR36][R8.64+0x38], R3 ;  /* 0x000038030800c986 */ /* 0x0003e2000c101124 */
[----:B------:R-:W-:-:S03]  /*53e0*/  @!P2 IMAD R55, R55, R88, RZ ;  /* 0x000000583737a224 */ /* 0x000fc600078e02ff */
[----:B------:R1:W-:Y:S04]  /*53f0*/  @!P0 STG.E.U8 desc[UR36][R8.64+0x39], R53 ;  /* 0x0000393508008986 */ /* 0x0003e8000c101124 */
[----:B------:R1:W-:Y:S04]  /*5400*/  @!P1 STG.E.U8 desc[UR36][R10.64+0x38], R5 ;  /* 0x000038050a009986 */ /* 0x0003e8000c101124 */
[----:B------:R1:W-:Y:S02]  /*5410*/  @!P2 STG.E.U8 desc[UR36][R10.64+0x39], R55 ;  /* 0x000039370a00a986 */ /* 0x0003e4000c101124 */
.L_x_165:
[----:B------:R-:W-:Y:S05]  /*5420*/  BSYNC B0 ;  /* 0x0000000000007941 */ /* 0x000fea0003800000 */
.L_x_35:
[----:B------:R-:W-:Y:S01]  /*5430*/  ULDC UR4, c[0x0][0xc] ;  /* 0x0000030000047ab9 */ /* 0x000fe20000000800 */
[----:B------:R-:W-:Y:S01]  /*5440*/  ULDC UR5, c[0x0][0x10] ;  /* 0x0000040000057ab9 */ /* 0x000fe20000000800 */
[----:B-1----:R-:W1:Y:S01]  /*5450*/  LDC R3, c[0x0][0x14] ;  /* 0x00000500ff037b82 */ /* 0x002e620000000800 */
[----:B------:R-:W-:Y:S01]  /*5460*/  UIMAD.WIDE.U32 UR4, UR4, UR5, URZ ;  /* 0x00000005040472a5 */ /* 0x000fe2000f8e003f */
[----:B------:R-:W-:Y:S02]  /*5470*/  IMAD.MOV.U32 R92, RZ, RZ, -0x1 ;  /* 0xffffffffff5c7424 */ /* 0x000fe400078e00ff */
[----:B0-----:R-:W-:-:S03]  /*5480*/  IMAD.MOV.U32 R23, RZ, RZ, -0x1 ;  /* 0xffffffffff177424 */ /* 0x001fc600078e00ff */
[----:B-1----:R-:W-:-:S04]  /*5490*/  IMAD.WIDE.U32 R16, R3, UR4, R16 ;  /* 0x0000000403107c25 */ /* 0x002fc8000f8e0010 */
[----:B------:R-:W-:Y:S01]  /*54a0*/  IMAD R3, R3, UR5, RZ ;  /* 0x0000000503037c24 */ /* 0x000fe2000f8e02ff */
[----:B------:R-:W-:Y:S02]  /*54b0*/  ULDC.64 UR4, c[0x0][0x650] ;  /* 0x0001940000047ab9 */ /* 0x000fe40000000a00 */
[----:B------:R-:W-:Y:S01]  /*54c0*/  ISETP.GE.U32.AND P0, PT, R16, UR4, PT ;  /* 0x0000000410007c0c */ /* 0x000fe2000bf06070 */
[--C-:B------:R-:W-:Y:S01]  /*54d0*/  IMAD.IADD R17, R17, 0x1, R3.reuse ;  /* 0x0000000111117824 */ /* 0x100fe200078e0203 */
[----:B------:R-:W-:-:S04]  /*54e0*/  PRMT R3, RZ, 0x7610, R3 ;  /* 0x00007610ff037816 */ /* 0x000fc80000000003 */
[----:B------:R-:W-:-:S13]  /*54f0*/  ISETP.GE.U32.AND.EX P0, PT, R17, UR5, PT, P0 ;  /* 0x0000000511007c0c */ /* 0x000fda000bf06100 */
[----:B------:R-:W-:Y:S05]  /*5500*/  @P0 BRA `(.L_x_166) ;  /* 0x0000000400640947 */ /* 0x000fea0003800000 */
[----:B------:R-:W0:Y:S01]  /*5510*/  S2R R12, SR_CTAID.X ;  /* 0x00000000000c7919 */ /* 0x000e220000002500 */
[----:B------:R-:W1:Y:S01]  /*5520*/  LDC.64 R10, c[0x0][0x628] ;  /* 0x00018a00ff0a7b82 */ /* 0x000e620000000a00 */
[----:B------:R-:W-:Y:S01]  /*5530*/  ULDC UR4, c[0x0][0x150] ;  /* 0x0000540000047ab9 */ /* 0x000fe20000000800 */
[----:B--2---:R-:W-:Y:S01]  /*5540*/  IMAD.MOV.U32 R8, RZ, RZ, R16 ;  /* 0x000000ffff087224 */ /* 0x004fe200078e0010 */
[----:B------:R-:W2:Y:S01]  /*5550*/  S2R R24, SR_CTAID.Y ;  /* 0x0000000000187919 */ /* 0x000ea20000002600 */
[----:B------:R-:W-:-:S04]  /*5560*/  IMAD.MOV.U32 R9, RZ, RZ, R17 ;  /* 0x000000ffff097224 */ /* 0x000fc800078e0011 */
[----:B------:R-:W2:Y:S08]  /*5570*/  LDC R21, c[0x0][0x144] ;  /* 0x00005100ff157b82 */ /* 0x000eb00000000800 */
[----:B------:R-:W2:Y:S08]  /*5580*/  LDC R0, c[0x0][0x630] ;  /* 0x00018c00ff007b82 */ /* 0x000eb00000000800 */
[----:B----4-:R-:W4:Y:S01]  /*5590*/  LDC.64 R14, c[0x0][0x620] ;  /* 0x00018800ff0e7b82 */ /* 0x010f220000000a00 */
[----:B-1----:R-:W-:-:S04]  /*55a0*/  ISETP.NE.U32.AND P0, PT, R10, RZ, PT ;  /* 0x000000ff0a00720c */ /* 0x002fc80003f05070 */
[----:B------:R-:W-:Y:S02]  /*55b0*/  ISETP.NE.AND.EX P0, PT, R11, RZ, PT, P0 ;  /* 0x000000ff0b00720c */ /* 0x000fe40003f05300 */
[----:B0-----:R-:W-:-:S05]  /*55c0*/  I2FP.F32.U32 R3, R12 ;  /* 0x0000000c00037245 */ /* 0x001fca0000201000 */
[----:B------:R-:W-:-:S04]  /*55d0*/  FMUL R3, R3, UR4 ;  /* 0x0000000403037c20 */ /* 0x000fc80008400000 */
[----:B------:R0:W1:Y:S02]  /*55e0*/  F2I.U32.TRUNC.NTZ R20, R3 ;  /* 0x0000000300147305 */ /* 0x000064000020f000 */
[----:B--2---:R-:W-:Y:S05]  /*55f0*/  @!P0 BRA `(.L_x_167) ;  /* 0x0000000000288947 */ /* 0x004fea0003800000 */
[----:B0-----:R-:W0:Y:S02]  /*5600*/  LDC R3, c[0x0][0x634] ;  /* 0x00018d00ff037b82 */ /* 0x001e240000000800 */
[----:B0-----:R-:W-:-:S05]  /*5610*/  IADD3 R3, P0, R16, R3, RZ ;  /* 0x0000000310037210 */ /* 0x001fca0007f1e0ff */
[----:B------:R-:W-:-:S04]  /*5620*/  IMAD.X R13, RZ, RZ, R17, P0 ;  /* 0x000000ffff0d7224 */ /* 0x000fc800000e0611 */
[----:B------:R-:W-:-:S04]  /*5630*/  IMAD.WIDE.U32 R4, R13, R10, RZ ;  /* 0x0000000a0d047225 */ /* 0x000fc800078e00ff */
[----:B---3--:R-:W-:-:S04]  /*5640*/  IMAD.WIDE.U32 R6, P0, R3, R11, R4 ;  /* 0x0000000b03067225 */ /* 0x008fc80007800004 */
[----:B------:R-:W-:-:S04]  /*5650*/  IMAD.WIDE.U32 R4, R3, R10, RZ ;  /* 0x0000000a03047225 */ /* 0x000fc800078e00ff */
[----:B------:R-:W-:Y:S01]  /*5660*/  IMAD.X R9, RZ, RZ, RZ, P0 ;  /* 0x000000ffff097224 */ /* 0x000fe200000e06ff */
[----:B------:R-:W-:Y:S01]  /*5670*/  IADD3 RZ, P0, R5, R6, RZ ;  /* 0x0000000605ff7210 */ /* 0x000fe20007f1e0ff */
[----:B------:R-:W-:-:S04]  /*5680*/  IMAD.MOV.U32 R8, RZ, RZ, R7 ;  /* 0x000000ffff087224 */ /* 0x000fc800078e0007 */
[----:B------:R-:W-:-:S08]  /*5690*/  IMAD.WIDE.U32.X R8, R13, R11, R8, P0 ;  /* 0x0000000b0d087225 */ /* 0x000fd000000e0408 */
.L_x_167:
[----:B------:R-:W2:Y:S01]  /*56a0*/  LDC.64 R28, c[0x0][0x640] ;  /* 0x00019000ff1c7b82 */ /* 0x000ea20000000a00 */
[-CC-:B------:R-:W-:Y:S01]  /*56b0*/  SHF.R.U64 R23, R8, R0.reuse, R9.reuse ;  /* 0x0000000008177219 */ /* 0x180fe20000001209 */
[----:B-1----:R-:W-:Y:S01]  /*56c0*/  IMAD.MOV R20, RZ, RZ, -R20 ;  /* 0x000000ffff147224 */ /* 0x002fe200078e0a14 */
[----:B------:R-:W-:Y:S01]  /*56d0*/  SHF.R.U32.HI R0, RZ, R0, R9 ;  /* 0x00000000ff007219 */ /* 0x000fe20000011609 */
[----:B------:R-:W-:Y:S01]  /*56e0*/  ULDC UR4, c[0x0][0x154] ;  /* 0x0000550000047ab9 */ /* 0x000fe20000000800 */
[----:B0-----:R-:W-:Y:S01]  /*56f0*/  IADD3 R3, P0, RZ, -R23, RZ ;  /* 0x80000017ff037210 */ /* 0x001fe20007f1e0ff */
[----:B------:R-:W-:Y:S02]  /*5700*/  IMAD R21, R21, R20, R12 ;  /* 0x0000001415157224 */ /* 0x000fe400078e020c */
[----:B---3--:R-:W0:Y:S01]  /*5710*/  LDC R6, c[0x0][0x618] ;  /* 0x00018600ff067b82 */ /* 0x008e220000000800 */
[----:B------:R-:W-:Y:S02]  /*5720*/  IMAD.MOV.U32 R7, RZ, RZ, 0x1 ;  /* 0x00000001ff077424 */ /* 0x000fe400078e00ff */
[----:B------:R-:W-:-:S04]  /*5730*/  IMAD.X R5, RZ, RZ, ~R0, P0 ;  /* 0x000000ffff057224 */ /* 0x000fc800000e0e00 */
[-C--:B----4-:R-:W-:Y:S01]  /*5740*/  IMAD R0, R5, R14.reuse, RZ ;  /* 0x0000000e05007224 */ /* 0x090fe200078e02ff */
[----:B------:R-:W1:Y:S01]  /*5750*/  LDC R8, c[0x0][0x608] ;  /* 0x00018200ff087b82 */ /* 0x000e620000000800 */
[----:B------:R-:W-:-:S04]  /*5760*/  IMAD.WIDE.U32 R4, R3, R14, R16 ;  /* 0x0000000e03047225 */ /* 0x000fc800078e0010 */
[----:B------:R-:W-:Y:S01]  /*5770*/  IMAD R3, R3, R15, R0 ;  /* 0x0000000f03037224 */ /* 0x000fe200078e0200 */
[----:B------:R-:W-:Y:S02]  /*5780*/  I2FP.F32.U32 R0, R24 ;  /* 0x0000001800007245 */ /* 0x000fe40000201000 */
[----:B------:R-:W3:Y:S01]  /*5790*/  LDC R26, c[0x0][0x658] ;  /* 0x00019600ff1a7b82 */ /* 0x000ee20000000800 */
[----:B------:R-:W-:Y:S01]  /*57a0*/  IMAD.IADD R3, R5, 0x1, R3 ;  /* 0x0000000105037824 */ /* 0x000fe200078e0203 */
[----:B--2---:R-:W-:Y:S01]  /*57b0*/  ISETP.NE.U32.AND P0, PT, R28, RZ, PT ;  /* 0x000000ff1c00720c */ /* 0x004fe20003f05070 */
[----:B------:R-:W-:Y:S01]  /*57c0*/  FMUL R0, R0, UR4 ;  /* 0x0000000400007c20 */ /* 0x000fe20008400000 */
[----:B------:R-:W-:Y:S02]  /*57d0*/  IMAD.MOV.U32 R5, RZ, RZ, -0x1 ;  /* 0xffffffffff057424 */ /* 0x000fe400078e00ff */
[----:B------:R-:W-:Y:S01]  /*57e0*/  ISETP.NE.AND.EX P0, PT, R29, RZ, PT, P0 ;  /* 0x000000ff1d00720c */ /* 0x000fe20003f05300 */
[----:B------:R2:W4:Y:S01]  /*57f0*/  F2I.U32.TRUNC.NTZ R13, R0 ;  /* 0x00000000000d7305 */ /* 0x000522000020f000 */
[----:B------:R-:W2:Y:S01]  /*5800*/  LDC R15, c[0x0][0x148] ;  /* 0x00005200ff0f7b82 */ /* 0x000ea20000000800 */
[----:B0-----:R-:W-:-:S02]  /*5810*/  SHF.R.U64 R12, R4, R6, R3 ;  /* 0x00000006040c7219 */ /* 0x001fc40000001203 */
[----:B------:R-:W-:-:S05]  /*5820*/  SHF.R.U32.HI R3, RZ, R6, R3 ;  /* 0x00000006ff037219 */ /* 0x000fca0000011603 */
[----:B------:R-:W0:Y:S01]  /*5830*/  LDC R20, c[0x0][0x600] ;  /* 0x00018000ff147b82 */ /* 0x000e220000000800 */
[-CC-:B-1----:R-:W-:Y:S02]  /*5840*/  SHF.R.U64 R10, R12, R8.reuse, R3.reuse ;  /* 0x000000080c0a7219 */ /* 0x182fe40000001203 */
[----:B------:R-:W-:-:S05]  /*5850*/  SHF.R.U32.HI R3, RZ, R8, R3 ;  /* 0x00000008ff037219 */ /* 0x000fca0000011603 */
[----:B------:R-:W1:Y:S01]  /*5860*/  LDC R27, c[0x0][0x648] ;  /* 0x00019200ff1b7b82 */ /* 0x000e620000000800 */
[-C--:B---3--:R-:W-:Y:S02]  /*5870*/  SHF.L.U32 R4, R5, R26.reuse, RZ ;  /* 0x0000001a05047219 */ /* 0x088fe400000006ff */
[-CC-:B------:R-:W-:Y:S02]  /*5880*/  SHF.R.U64 R14, R10, R26.reuse, R3.reuse ;  /* 0x0000001a0a0e7219 */ /* 0x180fe40000001203 */
[----:B------:R-:W-:Y:S02]  /*5890*/  SHF.R.U32.HI R5, RZ, R26, R3 ;  /* 0x0000001aff057219 */ /* 0x000fe40000011603 */
[----:B------:R-:W-:Y:S01]  /*58a0*/  LOP3.LUT R25, RZ, R4, RZ, 0x33, !PT ;  /* 0x00000004ff197212 */ /* 0x000fe200078e33ff */
[----:B------:R-:W3:Y:S01]  /*58b0*/  LDC R30, c[0x0][0x638] ;  /* 0x00018e00ff1e7b82 */ /* 0x000ee20000000800 */
[----:B------:R-:W-:Y:S01]  /*58c0*/  SHF.L.U32 R26, R7, R26, RZ ;  /* 0x0000001a071a7219 */ /* 0x000fe200000006ff */
[----:B------:R-:W-:-:S06]  /*58d0*/  IMAD.MOV.U32 R4, RZ, RZ, R14 ;  /* 0x000000ffff047224 */ /* 0x000fcc00078e000e */
[----:B------:R-:W0:Y:S01]  /*58e0*/  LDC R31, c[0x0][0x610] ;  /* 0x00018400ff1f7b82 */ /* 0x000e220000000800 */
[----:B----4-:R-:W-:Y:S05]  /*58f0*/  @!P0 BRA `(.L_x_168) ;  /* 0x0000000000288947 */ /* 0x010fea0003800000 */
        /* <DEDUP_REMOVED lines=10> */
.L_x_168:
[----:B------:R-:W-:Y:S01]  /*59a0*/  ISETP.NE.AND P0, PT, R2, 0x1, PT ;  /* 0x000000010200780c */ /* 0x000fe20003f05270 */
[----:B0-----:R-:W-:Y:S01]  /*59b0*/  VIADD R7, R20, 0xffffffff ;  /* 0xffffffff14077836 */ /* 0x001fe20000000000 */
[----:B-12---:R-:W-:Y:S01]  /*59c0*/  SHF.R.U64 R0, R4, R27, R5 ;  /* 0x0000001b04007219 */ /* 0x006fe20000001205 */
[----:B------:R-:W-:Y:S01]  /*59d0*/  IMAD.MOV R13, RZ, RZ, -R13 ;  /* 0x000000ffff0d7224 */ /* 0x000fe200078e0a0d */
[----:B------:R-:W-:Y:S01]  /*59e0*/  LOP3.LUT R5, R10, R25, RZ, 0xc0, !PT ;  /* 0x000000190a057212 */ /* 0x000fe200078ec0ff */
[----:B------:R-:W-:Y:S01]  /*59f0*/  IMAD.MOV.U32 R4, RZ, RZ, 0x1 ;  /* 0x00000001ff047424 */ /* 0x000fe200078e00ff */
[----:B------:R-:W-:Y:S01]  /*5a00*/  LOP3.LUT R12, R12, R7, RZ, 0xc0, !PT ;  /* 0x000000070c0c7212 */ /* 0x000fe200078ec0ff */
[----:B------:R-:W-:Y:S02]  /*5a10*/  IMAD.MOV R3, RZ, RZ, -R0 ;  /* 0x000000ffff037224 */ /* 0x000fe400078e0a00 */
[----:B------:R-:W-:Y:S02]  /*5a20*/  IMAD R0, R26, R0, R5 ;  /* 0x000000001a007224 */ /* 0x000fe400078e0205 */
[----:B---3--:R-:W-:-:S02]  /*5a30*/  IMAD R3, R3, R30, R14 ;  /* 0x0000001e03037224 */ /* 0x008fc400078e020e */
[----:B------:R-:W-:Y:S02]  /*5a40*/  @P0 IMAD R21, R15, R13, R24 ;  /* 0x0000000d0f150224 */ /* 0x000fe400078e0218 */
[----:B------:R-:W-:Y:S01]  /*5a50*/  IMAD R5, R3, R20, R12 ;  /* 0x0000001403057224 */ /* 0x000fe200078e020c */
[----:B------:R-:W-:Y:S01]  /*5a60*/  PRMT R3, R4, 0x7610, R3 ;  /* 0x0000761004037816 */ /* 0x000fe20000000003 */
[----:B------:R-:W-:-:S05]  /*5a70*/  IMAD R0, R0, R31, R21 ;  /* 0x0000001f00007224 */ /* 0x000fca00078e0215 */
[----:B------:R-:W-:Y:S02]  /*5a80*/  SEL R92, R5, R0, !P0 ;  /* 0x00000000055c7207 */ /* 0x000fe40004000000 */
[----:B------:R-:W-:-:S07]  /*5a90*/  SEL R0, R0, R5, !P0 ;  /* 0x0000000500007207 */ /* 0x000fce0004000000 */
.L_x_166:
[----:B------:R-:W-:Y:S01]  /*5aa0*/  LOP3.LUT P0, RZ, R3, 0xff, RZ, 0xc0, !PT ;  /* 0x000000ff03ff7812 */ /* 0x000fe2000780c0ff */
[----:B------:R-:W-:-:S12]  /*5ab0*/  IMAD.MOV.U32 R91, RZ, RZ, R0 ;  /* 0x000000ffff5b7224 */ /* 0x000fd800078e0000 */
[----:B------:R-:W-:Y:S05]  /*5ac0*/  @P0 BRA `(.L_x_169) ;  /* 0xffffffb800480947 */ /* 0x000fea000383ffff */
[----:B------:R-:W-:Y:S05]  /*5ad0*/  EXIT ;  /* 0x000000000000794d */ /* 0x000fea0003800000 */
.L_x_8:
[----:B0-----:R-:W-:Y:S01]  /*5ae0*/  ULDC.64 UR4, c[0x0][0x650] ;  /* 0x0001940000047ab9 */ /* 0x001fe20000000a00 */
        /* <DEDUP_REMOVED lines=25> */
.L_x_171:
[----:B------:R-:W0:Y:S01]  /*5c80*/  LDC.64 R26, c[0x0][0x640] ;  /* 0x00019000ff1a7b82 */ /* 0x000e220000000a00 */
[-CC-:B------:R-:W-:Y:S01]  /*5c90*/  SHF.R.U64 R21, R12, R8.reuse, R13.reuse ;  /* 0x000000080c157219 */ /* 0x180fe2000000120d */
[----:B------:R-:W-:Y:S01]  /*5ca0*/  IMAD.MOV.U32 R30, RZ, RZ, 0x1 ;  /* 0x00000001ff1e7424 */ /* 0x000fe200078e00ff */
[----:B------:R-:W-:Y:S02]  /*5cb0*/  SHF.R.U32.HI R6, RZ, R8, R13 ;  /* 0x00000008ff067219 */ /* 0x000fe4000001160d */
[----:B------:R-:W-:-:S03]  /*5cc0*/  IADD3 R11, P0, RZ, -R21, RZ ;  /* 0x80000015ff0b7210 */ /* 0x000fc60007f1e0ff */
[----:B------:R-:W1:Y:S02]  /*5cd0*/  LDC R10, c[0x0][0x618] ;  /* 0x00018600ff0a7b82 */ /* 0x000e640000000800 */
[----:B------:R-:W-:-:S04]  /*5ce0*/  IMAD.X R7, RZ, RZ, ~R6, P0 ;  /* 0x000000ffff077224 */ /* 0x000fc800000e0e06 */
[-C--:B------:R-:W-:Y:S02]  /*5cf0*/  IMAD R8, R7, R22.reuse, RZ ;  /* 0x0000001607087224 */ /* 0x080fe400078e02ff */
[----:B------:R-:W2:Y:S01]  /*5d00*/  LDC R12, c[0x0][0x608] ;  /* 0x00018200ff0c7b82 */ /* 0x000ea20000000800 */
[----:B------:R-:W-:-:S04]  /*5d10*/  IMAD.WIDE.U32 R6, R11, R22, R16 ;  /* 0x000000160b067225 */ /* 0x000fc800078e0010 */
[----:B------:R-:W-:-:S03]  /*5d20*/  IMAD R11, R11, R23, R8 ;  /* 0x000000170b0b7224 */ /* 0x000fc600078e0208 */
[----:B------:R-:W3:Y:S01]  /*5d30*/  LDC R25, c[0x0][0x658] ;  /* 0x00019600ff197b82 */ /* 0x000ee20000000800 */
[----:B------:R-:W-:Y:S01]  /*5d40*/  IMAD.IADD R7, R7, 0x1, R11 ;  /* 0x0000000107077824 */ /* 0x000fe200078e020b */
[----:B0-----:R-:W-:-:S04]  /*5d50*/  ISETP.NE.U32.AND P0, PT, R26, RZ, PT ;  /* 0x000000ff1a00720c */ /* 0x001fc80003f05070 */
[----:B------:R-:W-:Y:S02]  /*5d60*/  ISETP.NE.AND.EX P0, PT, R27, RZ, PT, P0 ;  /* 0x000000ff1b00720c */ /* 0x000fe40003f05300 */
[----:B------:R-:W0:Y:S01]  /*5d70*/  LDC R22, c[0x0][0x600] ;  /* 0x00018000ff167b82 */ /* 0x000e220000000800 */
[-CC-:B-1----:R-:W-:Y:S02]  /*5d80*/  SHF.R.U64 R8, R6, R10.reuse, R7.reuse ;  /* 0x0000000a06087219 */ /* 0x182fe40000001207 */
[----:B------:R-:W-:Y:S01]  /*5d90*/  SHF.R.U32.HI R7, RZ, R10, R7 ;  /* 0x0000000aff077219 */ /* 0x000fe20000011607 */
[----:B------:R-:W-:-:S04]  /*5da0*/  IMAD.MOV.U32 R10, RZ, RZ, -0x1 ;  /* 0xffffffffff0a7424 */ /* 0x000fc800078e00ff */
        /* <DEDUP_REMOVED lines=21> */
.L_x_172:
[----:B------:R-:W-:Y:S01]  /*5f00*/  ISETP.NE.AND P0, PT, R2, 0x1, PT ;  /* 0x000000010200780c */ /* 0x000fe20003f05270 */
[----:B0-----:R-:W-:Y:S01]  /*5f10*/  VIADD R11, R22, 0xffffffff ;  /* 0xffffffff160b7836 */ /* 0x001fe20000000000 */
[----:B-1----:R-:W-:Y:S02]  /*5f20*/  SHF.R.U64 R6, R6, R24, R7 ;  /* 0x0000001806067219 */ /* 0x002fe40000001207 */
[----:B------:R-:W-:Y:S02]  /*5f30*/  SHF.L.U32 R30, R30, R25, RZ ;  /* 0x000000191e1e7219 */ /* 0x000fe400000006ff */
[----:B------:R-:W-:Y:S01]  /*5f40*/  LOP3.LUT R5, R23, R32, RZ, 0xc0, !PT ;  /* 0x0000002017057212 */ /* 0x000fe200078ec0ff */
[----:B------:R-:W-:-:S04]  /*5f50*/  IMAD.MOV R7, RZ, RZ, -R6 ;  /* 0x000000ffff077224 */ /* 0x000fc800078e0a06 */
[----:B------:R-:W-:Y:S01]  /*5f60*/  IMAD R6, R30, R6, R5 ;  /* 0x000000061e067224 */ /* 0x000fe200078e0205 */
[----:B------:R-:W-:Y:S01]  /*5f70*/  LOP3.LUT R5, R8, R11, RZ, 0xc0, !PT ;  /* 0x0000000b08057212 */ /* 0x000fe200078ec0ff */
[----:B------:R-:W-:Y:S02]  /*5f80*/  @P0 IMAD R3, R9, R14, R4 ;  /* 0x0000000e09030224 */ /* 0x000fe400078e0204 */
[----:B--2---:R-:W-:Y:S02]  /*5f90*/  IMAD R4, R7, R28, R20 ;  /* 0x0000001c07047224 */ /* 0x004fe400078e0214 */
[----:B---3--:R-:W-:Y:S02]  /*5fa0*/  IMAD R3, R6, R29, R3 ;  /* 0x0000001d06037224 */ /* 0x008fe400078e0203 */
[----:B------:R-:W-:Y:S02]  /*5fb0*/  IMAD R4, R4, R22, R5 ;  /* 0x0000001604047224 */ /* 0x000fe400078e0205 */
[----:B------:R-:W-:-:S02]  /*5fc0*/  IMAD.MOV.U32 R8, RZ, RZ, 0x1 ;  /* 0x00000001ff087424 */ /* 0x000fc400078e00ff */
[----:B------:R-:W-:Y:S01]  /*5fd0*/  IMAD.MOV.U32 R6, RZ, RZ, R21 ;  /* 0x000000ffff067224 */ /* 0x000fe200078e0015 */
[----:B------:R-:W-:Y:S02]  /*5fe0*/  SEL R7, R4, R3, !P0 ;  /* 0x0000000304077207 */ /* 0x000fe40004000000 */
[----:B------:R-:W-:-:S07]  /*5ff0*/  SEL R20, R3, R4, !P0 ;  /* 0x0000000403147207 */ /* 0x000fce0004000000 */
.L_x_170:
[----:B------:R-:W-:-:S08]  /*6000*/  NOP ;  /* 0x0000000000007918 */ /* 0x000fd00000000000 */
[----:B------:R-:W0:-:S00]  /*6010*/  USETMAXREG.DEALLOC.CTAPOOL 0x28 ;  /* 0x00000028000079c8 */ /* 0x000e0000080e0500 */
[----:B0-----:R-:W-:-:S13]  /*6020*/  ISETP.NE.AND P0, PT, R0, RZ, PT ;  /* 0x000000ff0000720c */ /* 0x001fda0003f05270 */
[----:B------:R-:W-:Y:S05]  /*6030*/  @P0 EXIT ;  /* 0x000000000000094d */ /* 0x000fea0003800000 */
[----:B------:R-:W-:Y:S01]  /*6040*/  LOP3.LUT P0, RZ, R8, 0xff, RZ, 0xc0, !PT ;  /* 0x000000ff08ff7812 */ /* 0x000fe2000780c0ff */
[----:B------:R-:W-:Y:S02]  /*6050*/  IMAD.MOV.U32 R0, RZ, RZ, 0x1 ;  /* 0x00000001ff007424 */ /* 0x000fe400078e00ff */
[----:B------:R-:W-:-:S10]  /*6060*/  IMAD.MOV.U32 R3, RZ, RZ, RZ ;  /* 0x000000ffff037224 */ /* 0x000fd400078e00ff */
[----:B------:R-:W-:Y:S05]  /*6070*/  @!P0 BRA `(.L_x_173) ;  /* 0x0000000c00448947 */ /* 0x000fea0003800000 */
[----:B------:R-:W0:Y:S01]  /*6080*/  LDC R0, c[0x0][0x28c] ;  /* 0x0000a300ff007b82 */ /* 0x000e220000000800 */
[----:B------:R-:W-:Y:S01]  /*6090*/  ULDC UR5, c[0x0][0x658] ;  /* 0x0001960000057ab9 */ /* 0x000fe20000000800 */
[----:B------:R-:W-:Y:S01]  /*60a0*/  UMOV UR7, 0xffffffff ;  /* 0xffffffff00077882 */ /* 0x000fe20000000000 */
[----:B------:R-:W-:Y:S01]  /*60b0*/  ULDC UR6, c[0x0][0xc] ;  /* 0x0000030000067ab9 */ /* 0x000fe20000000800 */
[----:B------:R-:W-:Y:S01]  /*60c0*/  USHF.L.U32 UR8, UR7, UR5, URZ ;  /* 0x0000000507087299 */ /* 0x000fe2000800063f */
[----:B------:R-:W-:Y:S01]  /*60d0*/  BSSY B0, `(.L_x_173) ;  /* 0x00000cb000007945 */ /* 0x000fe20003800000 */
[----:B------:R-:W-:Y:S01]  /*60e0*/  UMOV UR9, 0x1 ;  /* 0x0000000100097882 */ /* 0x000fe20000000000 */
[----:B------:R-:W-:Y:S01]  /*60f0*/  ULDC UR7, c[0x0][0x10] ;  /* 0x0000040000077ab9 */ /* 0x000fe20000000800 */
[----:B------:R-:W1:Y:S01]  /*6100*/  S2UR UR10, SR_CgaCtaId ;  /* 0x00000000000a79c3 */ /* 0x000e620000008800 */
[----:B------:R-:W-:Y:S01]  /*6110*/  UIMAD.WIDE.U32 UR6, UR6, UR7, URZ ;  /* 0x00000007060672a5 */ /* 0x000fe2000f8e003f */
[----:B------:R-:W-:Y:S01]  /*6120*/  IMAD.MOV.U32 R11, RZ, RZ, 0x1 ;  /* 0x00000001ff0b7424 */ /* 0x000fe200078e00ff */
[----:B------:R-:W-:Y:S01]  /*6130*/  USHF.L.U32 UR17, UR9, UR5, URZ ;  /* 0x0000000509117299 */ /* 0x000fe2000800063f */
[----:B------:R-:W-:Y:S01]  /*6140*/  LOP3.LUT R8, R19, 0x2, RZ, 0xfc, !PT ;  /* 0x0000000213087812 */ /* 0x000fe200078efcff */
[----:B------:R-:W-:Y:S01]  /*6150*/  ULDC UR4, c[0x0][0x600] ;  /* 0x0001800000047ab9 */ /* 0x000fe20000000800 */
[----:B------:R-:W-:Y:S01]  /*6160*/  ULDC UR5, c[0x0][0x14] ;  /* 0x0000050000057ab9 */ /* 0x000fe20000000800 */
[----:B------:R-:W-:-:S02]  /*6170*/  UIADD3 UR4, UR4, -0x1, URZ ;  /* 0xffffffff04047890 */ /* 0x000fc4000fffe03f */
[----:B------:R-:W-:Y:S02]  /*6180*/  UIMAD.WIDE.U32 UR22, UR6, UR5, URZ ;  /* 0x00000005061672a5 */ /* 0x000fe4000f8e003f */
[----:B------:R-:W-:Y:S02]  /*6190*/  UIMAD UR13, UR7, UR5, URZ ;  /* 0x00000005070d72a4 */ /* 0x000fe4000f8e023f */
[----:B------:R-:W-:Y:S02]  /*61a0*/  ULOP3.LUT UR16, URZ, UR8, URZ, 0x33, !UPT ;  /* 0x000000083f107292 */ /* 0x000fe4000f8e333f */
[----:B------:R-:W-:Y:S01]  /*61b0*/  UIADD3 UR13, UR23, UR13, URZ ;  /* 0x0000000d170d7290 */ /* 0x000fe2000fffe03f */
[----:B0-----:R-:W-:Y:S01]  /*61c0*/  VIADD R0, R0, 0x1f ;  /* 0x0000001f00007836 */ /* 0x001fe20000000000 */
[----:B------:R-:W-:-:S04]  /*61d0*/  ULDC.64 UR24, c[0x0][0x198] ;  /* 0x0000660000187ab9 */ /* 0x000fc80000000a00 */
[----:B------:R-:W-:Y:S01]  /*61e0*/  SHF.R.S32.HI R3, RZ, 0x1f, R0 ;  /* 0x0000001fff037819 */ /* 0x000fe20000011400 */
[----:B-1----:R-:W-:-:S03]  /*61f0*/  IMAD.U32 R9, RZ, RZ, UR10 ;  /* 0x0000000aff097e24 */ /* 0x002fc6000f8e00ff */
[----:B------:R-:W-:Y:S01]  /*6200*/  LEA.HI R3, R3, R0, RZ, 0x5 ;  /* 0x0000000003037211 */ /* 0x000fe200078f28ff */
[----:B------:R-:W-:-:S03]  /*6210*/  IMAD.MOV.U32 R0, RZ, RZ, 0x1 ;  /* 0x00000001ff007424 */ /* 0x000fc600078e00ff */
[----:B------:R-:W-:Y:S01]  /*6220*/  SHF.R.S32.HI R10, RZ, 0x5, R3 ;  /* 0x00000005ff0a7819 */ /* 0x000fe20000011403 */
[----:B------:R-:W-:Y:S01]  /*6230*/  IMAD.MOV.U32 R3, RZ, RZ, RZ ;  /* 0x000000ffff037224 */ /* 0x000fe200078e00ff */
[----:B------:R-:W-:-:S03]  /*6240*/  LEA R12, R9, 0x280, 0xb ;  /* 0x00000280090c7811 */ /* 0x000fc600078e58ff */
[----:B------:R-:W-:-:S07]  /*6250*/  VIADD R13, R10, 0x1 ;  /* 0x000000010a0d7836 */ /* 0x000fce0000000000 */
.L_x_184:
[----:B------:R-:W-:-:S03]  /*6260*/  UMOV UR5, 0xffffffff ;  /* 0xffffffff00057882 */ /* 0x000fc60000000000 */
[----:B------:R-:W-:Y:S05]  /*6270*/  BRA.DIV UR5, `(.L_x_174) ;  /* 0x0000001a05347947 */ /* 0x000fea000b800000 */
[----:B------:R-:W-:-:S13]  /*6280*/  ELECT P6, URZ, PT ;  /* 0x00000000003f782f */ /* 0x000fda00038c0000 */
.L_x_213:
[----:B------:R-:W0:Y:S01]  /*6290*/  LDC R4, c[0x0][0x28c] ;  /* 0x0000a300ff047b82 */ /* 0x000e220000000800 */
[----:B------:R-:W-:Y:S01]  /*62a0*/  BSSY B1, `(.L_x_175) ;  /* 0x000003a000017945 */ /* 0x000fe20003800000 */
[----:B0-----:R-:W-:-:S13]  /*62b0*/  ISETP.LT.OR P6, PT, R4, 0x1, !P6 ;  /* 0x000000010400780c */ /* 0x001fda00077c1670 */
[----:B------:R-:W-:Y:S05]  /*62c0*/  @P6 BRA `(.L_x_176) ;  /* 0x0000000000dc6947 */ /* 0x000fea0003800000 */
[----:B------:R-:W-:Y:S02]  /*62d0*/  IMAD R20, R20, 0x4, R9 ;  /* 0x0000000414147824 */ /* 0x000fe400078e0209 */
[----:B------:R-:W-:Y:S02]  /*62e0*/  IMAD.SHL.U32 R21, R7, 0x40, RZ ;  /* 0x0000004007157824 */ /* 0x000fe400078e00ff */
[----:B------:R-:W-:Y:S02]  /*62f0*/  IMAD.MOV.U32 R24, RZ, RZ, RZ ;  /* 0x000000ffff187224 */ /* 0x000fe400078e00ff */
[----:B------:R-:W-:Y:S02]  /*6300*/  IMAD.MOV.U32 R4, RZ, RZ, R13 ;  /* 0x000000ffff047224 */ /* 0x000fe400078e000d */
[----:B------:R-:W-:Y:S02]  /*6310*/  IMAD.MOV.U32 R5, RZ, RZ, R0 ;  /* 0x000000ffff057224 */ /* 0x000fe400078e0000 */
[----:B------:R-:W-:-:S02]  /*6320*/  IMAD.MOV.U32 R7, RZ, RZ, R3 ;  /* 0x000000ffff077224 */ /* 0x000fc400078e0003 */
[----:B------:R-:W-:-:S07]  /*6330*/  IMAD.SHL.U32 R20, R20, 0x40, RZ ;  /* 0x0000004014147824 */ /* 0x000fce00078e00ff */
.L_x_179:
[----:B------:R-:W0:Y:S01]  /*6340*/  S2UR UR5, SR_CgaCtaId ;  /* 0x00000000000579c3 */ /* 0x000e220000008800 */
[----:B------:R-:W-:Y:S02]  /*6350*/  MOV R14, 0x400 ;  /* 0x00000400000e7802 */ /* 0x000fe40000000f00 */
[----:B------:R-:W-:-:S13]  /*6360*/  LOP3.LUT P1, RZ, R18, 0x7f, RZ, 0xc0, !PT ;  /* 0x0000007f12ff7812 */ /* 0x000fda000782c0ff */
[----:B------:R-:W1:Y:S01]  /*6370*/  @!P1 LDC R15, c[0x0][0x500] ;  /* 0x00014000ff0f9b82 */ /* 0x000e620000000800 */
[----:B0-----:R-:W-:-:S05]  /*6380*/  IMAD.U32 R9, RZ, RZ, UR5 ;  /* 0x00000005ff097e24 */ /* 0x001fca000f8e00ff */
[----:B------:R-:W-:Y:S02]  /*6390*/  LEA R22, R9, R14, 0x18 ;  /* 0x0000000e09167211 */ /* 0x000fe400078ec0ff */
[----:B------:R-:W-:-:S03]  /*63a0*/  SHF.L.U32 R14, R5, 0x1f, RZ ;  /* 0x0000001f050e7819 */ /* 0x000fc600000006ff */
[----:B------:R-:W-:-:S04]  /*63b0*/  IMAD R23, R7, 0x8, R22 ;  /* 0x0000000807177824 */ /* 0x000fc800078e0216 */
[----:B------:R-:W0:Y:S02]  /*63c0*/  SYNCS.PHASECHK.TRANS64.TRYWAIT P0, [R23+URZ+0xb0], R14 ;  /* 0x0000b00e170075a7 */ /* 0x000e24000800017f */
[----:B01----:R-:W-:Y:S05]  /*63d0*/  @!P0 BRA `(.L_x_177) ;  /* 0x0000001400fc8947 */ /* 0x003fea0003800000 */
.L_x_214:
[----:B0-----:R-:W-:Y:S01]  /*63e0*/  PRMT R14, R8, 0x9910, RZ ;  /* 0x00009910080e7816 */ /* 0x001fe200000000ff */
[----:B------:R0:W-:Y:S03]  /*63f0*/  @!P1 SYNCS.ARRIVE.TRANS64 RZ, [R23+URZ], R15 ;  /* 0x0000000f17ff99a7 */ /* 0x0001e6000800003f */
[----:B------:R-:W-:-:S13]  /*6400*/  ISETP.NE.AND P0, PT, R14, 0x2, PT ;  /* 0x000000020e00780c */ /* 0x000fda0003f05270 */
[----:B0-----:R-:W-:Y:S05]  /*6410*/  @P0 BRA `(.L_x_178) ;  /* 0x0000000000040947 */ /* 0x001fea0003800000 */
[----:B------:R-:W-:Y:S01]  /*6420*/  BPT.TRAP 0x1 ;  /* 0x000000040000795c */ /* 0x000fe20000300000 */
.L_x_178:
[C---:B------:R-:W-:Y:S01]  /*6430*/  IMAD R14, R7.reuse, 0x2000, R12 ;  /* 0x00002000070e7824 */ /* 0x040fe200078e020c */
[----:B------:R-:W-:Y:S01]  /*6440*/  R2UR UR8, R22 ;  /* 0x00000000160872ca */ /* 0x000fe200000e0000 */
[----:B------:R-:W-:Y:S01]  /*6450*/  IMAD R22, R7, 0x800, R22 ;  /* 0x0000080007167824 */ /* 0x000fe200078e0216 */
[----:B------:R-:W-:Y:S01]  /*6460*/  R2UR UR18, R20 ;  /* 0x00000000141272ca */ /* 0x000fe200000e0000 */
[----:B------:R-:W-:Y:S01]  /*6470*/  VIADD R4, R4, 0xffffffff ;  /* 0xffffffff04047836 */ /* 0x000fe20000000000 */
[----:B------:R-:W-:Y:S01]  /*6480*/  R2UR UR5, R14 ;  /* 0x000000000e0572ca */ /* 0x000fe200000e0000 */
[----:B------:R-:W-:Y:S01]  /*6490*/  UIADD3 UR6, UP0, UR24, 0xf0, URZ ;  /* 0x000000f018067890 */ /* 0x000fe2000ff1e03f */
[----:B------:R-:W-:Y:S01]  /*64a0*/  R2UR UR11, R22 ;  /* 0x00000000160b72ca */ /* 0x000fe200000e0000 */
[----:B------:R-:W-:Y:S01]  /*64b0*/  UIADD3 UR26, UP1, UR24, 0x1f0, URZ ;  /* 0x000001f0181a7890 */ /* 0x000fe2000ff3e03f */
[----:B------:R-:W-:Y:S01]  /*64c0*/  R2UR UR9, R23 ;  /* 0x00000000170972ca */ /* 0x000fe200000e0000 */
[----:B------:R-:W-:Y:S01]  /*64d0*/  UIADD3.X UR7, URZ, UR25, URZ, UP0, !UPT ;  /* 0x000000193f077290 */ /* 0x000fe200087fe43f */
[----:B------:R-:W-:Y:S01]  /*64e0*/  R2UR UR10, R24 ;  /* 0x00000000180a72ca */ /* 0x000fe200000e0000 */
[----:B------:R-:W-:Y:S01]  /*64f0*/  VIADD R7, R7, 0x1 ;  /* 0x0000000107077836 */ /* 0x000fe20000000000 */
[----:B------:R-:W-:Y:S01]  /*6500*/  R2UR UR12, R6 ;  /* 0x00000000060c72ca */ /* 0x000fe200000e0000 */
[----:B------:R-:W-:Y:S01]  /*6510*/  UIADD3.X UR27, URZ, UR25, URZ, UP1, !UPT ;  /* 0x000000193f1b7290 */ /* 0x000fe20008ffe43f */
[----:B------:R-:W-:Y:S01]  /*6520*/  R2UR UR19, R21 ;  /* 0x00000000151372ca */ /* 0x000fe200000e0000 */
[----:B------:R-:W-:Y:S01]  /*6530*/  UMOV UR20, 0xf0000 ;  /* 0x000f000000147882 */ /* 0x000fe20000000000 */
[----:B------:R-:W-:Y:S01]  /*6540*/  ISETP.GT.AND P1, PT, R4, 0x1, PT ;  /* 0x000000010400780c */ /* 0x000fe20003f24270 */
[----:B------:R-:W-:Y:S01]  /*6550*/  UIADD3 UR8, UR8, UR5, URZ ;  /* 0x0000000508087290 */ /* 0x000fe2000fffe03f */
[----:B------:R-:W-:Y:S01]  /*6560*/  ISETP.NE.AND P0, PT, R7, 0x16, PT ;  /* 0x000000160700780c */ /* 0x000fe20003f05270 */
[----:B------:R-:W-:Y:S01]  /*6570*/  UIADD3 UR5, UR11, 0x2c280, URZ ;  /* 0x0002c2800b057890 */ /* 0x000fe2000fffe03f */
[----:B------:R-:W-:Y:S01]  /*6580*/  VIADD R24, R24, 0x20 ;  /* 0x0000002018187836 */ /* 0x000fe20000000000 */
[----:B------:R-:W-:Y:S01]  /*6590*/  UMOV UR14, 0x0 ;  /* 0x00000000000e7882 */ /* 0x000fe20000000000 */
[----:B------:R-:W-:Y:S01]  /*65a0*/  UMOV UR15, 0x10000000 ;  /* 0x10000000000f7882 */ /* 0x000fe20000000000 */
[----:B------:R-:W-:Y:S01]  /*65b0*/  UMOV UR11, UR18 ;  /* 0x00000012000b7c82 */ /* 0x000fe20008000000 */
[----:B------:R-:W-:-:S02]  /*65c0*/  SEL R14, RZ, 0x1, P0 ;  /* 0x00000001ff0e7807 */ /* 0x000fc40000000000 */
[----:B------:R0:W-:Y:S01]  /*65d0*/  UTMALDG.3D.MULTICAST [UR8], [UR6], UR20, desc[UR14] ;  /* 0x00000e08060073b4 */ /* 0x0001e20008011814 */
[----:B------:R-:W-:Y:S02]  /*65e0*/  SEL R7, R7, RZ, P0 ;  /* 0x000000ff07077207 */ /* 0x000fe40000000000 */
[----:B------:R-:W-:Y:S01]  /*65f0*/  LOP3.LUT R5, R5, R14, RZ, 0x3c, !PT ;  /* 0x0000000e05057212 */ /* 0x000fe200078e3cff */
[----:B0-----:R-:W-:Y:S01]  /*6600*/  UMOV UR8, UR5 ;  /* 0x0000000500087c82 */ /* 0x001fe20008000000 */
[----:B------:R-:W-:Y:S02]  /*6610*/  UMOV UR11, UR19 ;  /* 0x00000013000b7c82 */ /* 0x000fe40008000000 */
[----:B------:R0:W-:Y:S02]  /*6620*/  UTMALDG.3D [UR8], [UR26], desc[UR14] ;  /* 0x00000e081a0075b4 */ /* 0x0001e40008011000 */
[----:B0-----:R-:W-:Y:S05]  /*6630*/  @P1 BRA `(.L_x_179) ;  /* 0xfffffffc00401947 */ /* 0x001fea000383ffff */
.L_x_176:
[----:B------:R-:W-:Y:S05]  /*6640*/  BSYNC B1 ;  /* 0x0000000000017941 */ /* 0x000fea0003800000 */
.L_x_175:
[----:B------:R-:W-:Y:S01]  /*6650*/  LOP3.LUT P1, RZ, R11, 0xff, RZ, 0xc0, !PT ;  /* 0x000000ff0bff7812 */ /* 0x000fe2000782c0ff */
[C---:B------:R-:W-:Y:S01]  /*6660*/  IMAD.IADD R6, R10.reuse, 0x1, R3 ;  /* 0x000000010a067824 */ /* 0x040fe200078e0203 */
[----:B------:R-:W-:Y:S01]  /*6670*/  ULDC.64 UR6, c[0x0][0x650] ;  /* 0x0001940000067ab9 */ /* 0x000fe20000000a00 */
[----:B------:R-:W-:Y:S01]  /*6680*/  ISETP.GE.U32.AND P2, PT, R10, 0x16, PT ;  /* 0x000000160a00780c */ /* 0x000fe20003f46070 */
[----:B------:R-:W-:Y:S01]  /*6690*/  BSSY B1, `(.L_x_180) ;  /* 0x000006c000017945 */ /* 0x000fe20003800000 */
[----:B------:R-:W-:Y:S01]  /*66a0*/  IMAD.MOV.U32 R20, RZ, RZ, -0x1 ;  /* 0xffffffffff147424 */ /* 0x000fe200078e00ff */
[----:B------:R-:W-:Y:S01]  /*66b0*/  ISETP.GT.U32.AND P0, PT, R6, 0x15, PT ;  /* 0x000000150600780c */ /* 0x000fe20003f04070 */
[----:B------:R-:W-:Y:S01]  /*66c0*/  IMAD.MOV.U32 R7, RZ, RZ, -0x1 ;  /* 0xffffffffff077424 */ /* 0x000fe200078e00ff */
[----:B------:R-:W-:Y:S02]  /*66d0*/  PRMT R11, RZ, 0x7610, R11 ;  /* 0x00007610ff0b7816 */ /* 0x000fe4000000000b */
[----:B------:R-:W-:-:S03]  /*66e0*/  ISETP.LT.U32.AND P0, PT, R10, 0x16, P0 ;  /* 0x000000160a00780c */ /* 0x000fc60000701070 */
[----:B------:R-:W0:Y:S01]  /*66f0*/  @P1 S2R R9, SR_CgaCtaId ;  /* 0x0000000000091919 */ /* 0x000e220000008800 */
[----:B------:R-:W-:-:S04]  /*6700*/  @P1 MOV R4, 0x400 ;  /* 0x0000040000041802 */ /* 0x000fc80000000f00 */
[----:B0-----:R-:W-:Y:S01]  /*6710*/  @P1 LEA R3, R9, R4, 0x18 ;  /* 0x0000000409031211 */ /* 0x001fe200078ec0ff */
[----:B------:R-:W-:-:S03]  /*6720*/  IMAD.WIDE.U32 R4, R6, -0x45d1745d, RZ ;  /* 0xba2e8ba306047825 */ /* 0x000fc600078e00ff */
[----:B------:R0:W-:Y:S01]  /*6730*/  @P1 SYNCS.ARRIVE.TRANS64.A1T0 RZ, [R3+URZ+0x178], RZ ;  /* 0x000178ff03ff19a7 */ /* 0x0001e2000810003f */
[----:B------:R-:W-:Y:S02]  /*6740*/  IADD3 R16, P1, R16, UR22, RZ ;  /* 0x0000001610107c10 */ /* 0x000fe4000ff3e0ff */
[----:B------:R-:W-:Y:S02]  /*6750*/  SHF.R.U32.HI R5, RZ, 0x4, R5 ;  /* 0x00000004ff057819 */ /* 0x000fe40000011605 */
[----:B------:R-:W-:Y:S02]  /*6760*/  IADD3.X R17, R17, UR13, RZ, P1, !PT ;  /* 0x0000000d11117c10 */ /* 0x000fe40008ffe4ff */
[----:B------:R-:W-:Y:S02]  /*6770*/  PRMT R4, RZ, 0x7610, R4 ;  /* 0x00007610ff047816 */ /* 0x000fe40000000004 */
[----:B0-----:R-:W-:Y:S02]  /*6780*/  SEL R3, RZ, 0x1, !P0 ;  /* 0x00000001ff037807 */ /* 0x001fe40004000000 */
[----:B------:R-:W-:-:S02]  /*6790*/  ISETP.GE.U32.AND P0, PT, R16, UR6, PT ;  /* 0x0000000610007c0c */ /* 0x000fc4000bf06070 */
[----:B------:R-:W-:Y:S01]  /*67a0*/  LOP3.LUT R0, R0, R3, RZ, 0x3c, !PT ;  /* 0x0000000300007212 */ /* 0x000fe200078e3cff */
[----:B------:R-:W-:Y:S01]  /*67b0*/  IMAD R3, R5, -0x16, R6 ;  /* 0xffffffea05037824 */ /* 0x000fe200078e0206 */
[----:B------:R-:W-:Y:S01]  /*67c0*/  ISETP.GE.U32.AND.EX P0, PT, R17, UR7, PT, P0 ;  /* 0x0000000711007c0c */ /* 0x000fe2000bf06100 */
[----:B------:R-:W-:Y:S01]  /*67d0*/  IMAD.MOV.U32 R6, RZ, RZ, -0x1 ;  /* 0xffffffffff067424 */ /* 0x000fe200078e00ff */
[----:B------:R-:W-:-:S11]  /*67e0*/  @P2 LOP3.LUT R0, R0, 0x1, R5, 0x78, !PT ;  /* 0x0000000100002812 */ /* 0x000fd600078e7805 */
[----:B------:R-:W-:Y:S05]  /*67f0*/  @P0 BRA `(.L_x_181) ;  /* 0x0000000400540947 */ /* 0x000fea0003800000 */
[----:B------:R-:W0:Y:S01]  /*6800*/  S2R R15, SR_CTAID.X ;  /* 0x00000000000f7919 */ /* 0x000e220000002500 */
[----:B------:R-:W-:Y:S01]  /*6810*/  ULDC.64 UR6, c[0x0][0x628] ;  /* 0x00018a0000067ab9 */ /* 0x000fe20000000a00 */
[----:B------:R-:W-:Y:S01]  /*6820*/  ULDC UR8, c[0x0][0x630] ;  /* 0x00018c0000087ab9 */ /* 0x000fe20000000800 */
[----:B------:R-:W-:Y:S01]  /*6830*/  ISETP.NE.U32.AND P0, PT, RZ, UR6, PT ;  /* 0x00000006ff007c0c */ /* 0x000fe2000bf05070 */
[----:B------:R-:W1:Y:S01]  /*6840*/  S2R R20, SR_CTAID.Y ;  /* 0x0000000000147919 */ /* 0x000e620000002600 */
[----:B------:R-:W-:Y:S01]  /*6850*/  ULDC UR9, c[0x0][0x150] ;  /* 0x0000540000097ab9 */ /* 0x000fe20000000800 */
[----:B------:R-:W-:Y:S01]  /*6860*/  IMAD.MOV.U32 R4, RZ, RZ, R16 ;  /* 0x000000ffff047224 */ /* 0x000fe200078e0010 */
[----:B------:R-:W-:Y:S01]  /*6870*/  ISETP.NE.AND.EX P0, PT, RZ, UR7, PT, P0 ;  /* 0x00000007ff007c0c */ /* 0x000fe2000bf05300 */
[----:B------:R-:W-:Y:S01]  /*6880*/  IMAD.MOV.U32 R5, RZ, RZ, R17 ;  /* 0x000000ffff057224 */ /* 0x000fe200078e0011 */
[----:B0-----:R-:W-:-:S11]  /*6890*/  I2FP.F32.U32 R22, R15 ;  /* 0x0000000f00167245 */ /* 0x001fd60000201000 */
[----:B------:R-:W-:Y:S05]  /*68a0*/  @!P0 BRA `(.L_x_182) ;  /* 0x0000000000288947 */ /* 0x000fea0003800000 */
[----:B------:R-:W-:Y:S02]  /*68b0*/  ULDC UR5, c[0x0][0x634] ;  /* 0x00018d0000057ab9 */ /* 0x000fe40000000800 */
[----:B------:R-:W-:-:S05]  /*68c0*/  IADD3 R5, P0, R16, UR5, RZ ;  /* 0x0000000510057c10 */ /* 0x000fca000ff1e0ff */
[----:B------:R-:W-:-:S04]  /*68d0*/  IMAD.X R21, RZ, RZ, R17, P0 ;  /* 0x000000ffff157224 */ /* 0x000fc800000e0611 */
[----:B------:R-:W-:-:S04]  /*68e0*/  IMAD.WIDE.U32 R6, R21, UR6, RZ ;  /* 0x0000000615067c25 */ /* 0x000fc8000f8e00ff */
[----:B------:R-:W-:-:S04]  /*68f0*/  IMAD.WIDE.U32 R6, P0, R5, UR7, R6 ;  /* 0x0000000705067c25 */ /* 0x000fc8000f800006 */
[----:B------:R-:W-:-:S04]  /*6900*/  IMAD.WIDE.U32 R4, R5, UR6, RZ ;  /* 0x0000000605047c25 */ /* 0x000fc8000f8e00ff */
[----:B------:R-:W-:Y:S01]  /*6910*/  IMAD.MOV.U32 R4, RZ, RZ, R7 ;  /* 0x000000ffff047224 */ /* 0x000fe200078e0007 */
[----:B------:R-:W-:Y:S01]  /*6920*/  IADD3 RZ, P1, R5, R6, RZ ;  /* 0x0000000605ff7210 */ /* 0x000fe20007f3e0ff */
[----:B------:R-:W-:-:S04]  /*6930*/  IMAD.X R5, RZ, RZ, RZ, P0 ;  /* 0x000000ffff057224 */ /* 0x000fc800000e06ff */
[----:B------:R-:W-:-:S08]  /*6940*/  IMAD.WIDE.U32.X R4, R21, UR7, R4, P1 ;  /* 0x0000000715047c25 */ /* 0x000fd000088e0404 */
.L_x_182:
[--C-:B------:R-:W-:Y:S01]  /*6950*/  SHF.R.U64 R14, R4, UR8, R5.reuse ;  /* 0x00000008040e7c19 */ /* 0x100fe20008001205 */
[----:B------:R-:W-:Y:S01]  /*6960*/  FMUL R22, R22, UR9 ;  /* 0x0000000916167c20 */ /* 0x000fe20008400000 */
[----:B------:R-:W-:Y:S01]  /*6970*/  SHF.R.U32.HI R4, RZ, UR8, R5 ;  /* 0x00000008ff047c19 */ /* 0x000fe20008011605 */
[----:B------:R-:W0:Y:S01]  /*6980*/  LDC R6, c[0x0][0x144] ;  /* 0x00005100ff067b82 */ /* 0x000e220000000800 */
[----:B------:R-:W-:Y:S01]  /*6990*/  IADD3 R5, P0, RZ, -R14, RZ ;  /* 0x8000000eff057210 */ /* 0x000fe20007f1e0ff */
[----:B------:R-:W-:Y:S01]  /*69a0*/  ULDC UR5, c[0x0][0x154] ;  /* 0x0000550000057ab9 */ /* 0x000fe20000000800 */
[----:B-1----:R-:W-:Y:S01]  /*69b0*/  I2FP.F32.U32 R7, R20 ;  /* 0x0000001400077245 */ /* 0x002fe20000201000 */
[----:B------:R-:W1:Y:S01]  /*69c0*/  F2I.U32.TRUNC.NTZ R22, R22 ;  /* 0x0000001600167305 */ /* 0x000e62000020f000 */
[----:B------:R-:W-:Y:S01]  /*69d0*/  ULDC.64 UR6, c[0x0][0x620] ;  /* 0x0001880000067ab9 */ /* 0x000fe20000000a00 */
[----:B------:R-:W-:Y:S01]  /*69e0*/  IMAD.X R4, RZ, RZ, ~R4, P0 ;  /* 0x000000ffff047224 */ /* 0x000fe200000e0e04 */
[----:B------:R-:W-:Y:S01]  /*69f0*/  ISETP.NE.AND P2, PT, R2, 0x1, PT ;  /* 0x000000010200780c */ /* 0x000fe20003f45270 */
[----:B------:R-:W-:Y:S01]  /*6a00*/  FMUL R23, R7, UR5 ;  /* 0x0000000507177c20 */ /* 0x000fe20008400000 */
[----:B------:R-:W2:Y:S01]  /*6a10*/  LDC R25, c[0x0][0x148] ;  /* 0x00005200ff197b82 */ /* 0x000ea20000000800 */
[----:B------:R-:W-:Y:S01]  /*6a20*/  IMAD R4, R4, UR6, RZ ;  /* 0x0000000604047c24 */ /* 0x000fe2000f8e02ff */
[----:B------:R-:W-:-:S03]  /*6a30*/  ULDC UR5, c[0x0][0x618] ;  /* 0x0001860000057ab9 */ /* 0x000fc60000000800 */
[----:B------:R-:W3:Y:S01]  /*6a40*/  F2I.U32.TRUNC.NTZ R23, R23 ;  /* 0x0000001700177305 */ /* 0x000ee2000020f000 */
[C---:B------:R-:W-:Y:S02]  /*6a50*/  IMAD R7, R5.reuse, UR7, R4 ;  /* 0x0000000705077c24 */ /* 0x040fe4000f8e0204 */
[----:B------:R-:W-:Y:S01]  /*6a60*/  IMAD.WIDE.U32 R4, R5, UR6, R16 ;  /* 0x0000000605047c25 */ /* 0x000fe2000f8e0010 */
[----:B------:R-:W-:Y:S02]  /*6a70*/  ULDC.64 UR6, c[0x0][0x640] ;  /* 0x0001900000067ab9 */ /* 0x000fe40000000a00 */
[----:B------:R-:W-:Y:S01]  /*6a80*/  ISETP.NE.U32.AND P0, PT, RZ, UR6, PT ;  /* 0x00000006ff007c0c */ /* 0x000fe2000bf05070 */
[----:B------:R-:W-:Y:S02]  /*6a90*/  IMAD.IADD R5, R5, 0x1, R7 ;  /* 0x0000000105057824 */ /* 0x000fe400078e0207 */
[----:B-1----:R-:W-:Y:S01]  /*6aa0*/  IMAD.MOV R22, RZ, RZ, -R22 ;  /* 0x000000ffff167224 */ /* 0x002fe200078e0a16 */
[----:B------:R-:W-:-:S02]  /*6ab0*/  ISETP.NE.AND.EX P0, PT, RZ, UR7, PT, P0 ;  /* 0x00000007ff007c0c */ /* 0x000fc4000bf05300 */
[----:B------:R-:W-:Y:S01]  /*6ac0*/  SHF.R.U64 R21, R4, UR5, R5 ;  /* 0x0000000504157c19 */ /* 0x000fe20008001205 */
[----:B0-----:R-:W-:Y:S01]  /*6ad0*/  IMAD R15, R6, R22, R15 ;  /* 0x00000016060f7224 */ /* 0x001fe200078e020f */
[----:B------:R-:W-:Y:S01]  /*6ae0*/  SHF.R.U32.HI R4, RZ, UR5, R5 ;  /* 0x00000005ff047c19 */ /* 0x000fe20008011605 */
[----:B------:R-:W-:Y:S01]  /*6af0*/  ULDC UR5, c[0x0][0x608] ;  /* 0x0001820000057ab9 */ /* 0x000fe20000000800 */
[----:B---3--:R-:W-:Y:S02]  /*6b00*/  IMAD.MOV R6, RZ, RZ, -R23 ;  /* 0x000000ffff067224 */ /* 0x008fe400078e0a17 */
[--C-:B------:R-:W-:Y:S02]  /*6b10*/  SHF.R.U64 R22, R21, UR5, R4.reuse ;  /* 0x0000000515167c19 */ /* 0x100fe40008001204 */
[----:B------:R-:W-:Y:S01]  /*6b20*/  SHF.R.U32.HI R5, RZ, UR5, R4 ;  /* 0x00000005ff057c19 */ /* 0x000fe20008011604 */
[----:B------:R-:W-:Y:S01]  /*6b30*/  ULDC UR5, c[0x0][0x658] ;  /* 0x0001960000057ab9 */ /* 0x000fe20000000800 */
[----:B--2---:R-:W-:-:S02]  /*6b40*/  @P2 IMAD R15, R25, R6, R20 ;  /* 0x00000006190f2224 */ /* 0x004fc400078e0214 */
[--C-:B------:R-:W-:Y:S02]  /*6b50*/  SHF.R.U64 R20, R22, UR5, R5.reuse ;  /* 0x0000000516147c19 */ /* 0x100fe40008001205 */
[----:B------:R-:W-:-:S03]  /*6b60*/  SHF.R.U32.HI R23, RZ, UR5, R5 ;  /* 0x00000005ff177c19 */ /* 0x000fc60008011605 */
[----:B------:R-:W-:Y:S02]  /*6b70*/  IMAD.MOV.U32 R6, RZ, RZ, R20 ;  /* 0x000000ffff067224 */ /* 0x000fe400078e0014 */
[----:B------:R-:W-:Y:S01]  /*6b80*/  IMAD.MOV.U32 R5, RZ, RZ, R23 ;  /* 0x000000ffff057224 */ /* 0x000fe200078e0017 */
[----:B------:R-:W-:Y:S06]  /*6b90*/  @!P0 BRA `(.L_x_183) ;  /* 0x00000000002c8947 */ /* 0x000fec0003800000 */
        /* <DEDUP_REMOVED lines=9> */
[----:B------:R-:W-:-:S04]  /*6c30*/  IMAD.WIDE.U32.X R4, R23, UR7, R4, P1 ;  /* 0x0000000717047c25 */ /* 0x000fc800088e0404 */
[----:B------:R-:W-:-:S07]  /*6c40*/  IMAD.MOV.U32 R6, RZ, RZ, R4 ;  /* 0x000000ffff067224 */ /* 0x000fce00078e0004 */
.L_x_183:
[----:B------:R-:W-:Y:S01]  /*6c50*/  ULDC UR5, c[0x0][0x648] ;  /* 0x0001920000057ab9 */ /* 0x000fe20000000800 */
[----:B------:R-:W-:Y:S01]  /*6c60*/  LOP3.LUT R4, R22, UR16, RZ, 0xc0, !PT ;  /* 0x0000001016047c12 */ /* 0x000fe2000f8ec0ff */
[----:B------:R-:W-:Y:S01]  /*6c70*/  ULDC UR6, c[0x0][0x610] ;  /* 0x0001840000067ab9 */ /* 0x000fe20000000800 */
[----:B------:R-:W-:Y:S01]  /*6c80*/  SHF.R.U64 R5, R6, UR5, R5 ;  /* 0x0000000506057c19 */ /* 0x000fe20008001205 */
[----:B------:R-:W-:Y:S01]  /*6c90*/  ULDC UR5, c[0x0][0x638] ;  /* 0x00018e0000057ab9 */ /* 0x000fe20000000800 */
[----:B------:R-:W-:Y:S01]  /*6ca0*/  LOP3.LUT R21, R21, UR4, RZ, 0xc0, !PT ;  /* 0x0000000415157c12 */ /* 0x000fe2000f8ec0ff */
[----:B------:R-:W-:Y:S02]  /*6cb0*/  IMAD.MOV.U32 R6, RZ, RZ, R14 ;  /* 0x000000ffff067224 */ /* 0x000fe400078e000e */
[----:B------:R-:W-:Y:S02]  /*6cc0*/  IMAD.MOV R7, RZ, RZ, -R5 ;  /* 0x000000ffff077224 */ /* 0x000fe400078e0a05 */
[----:B------:R-:W-:-:S02]  /*6cd0*/  IMAD R4, R5, UR17, R4 ;  /* 0x0000001105047c24 */ /* 0x000fc4000f8e0204 */
[----:B------:R-:W-:Y:S01]  /*6ce0*/  IMAD R20, R7, UR5, R20 ;  /* 0x0000000507147c24 */ /* 0x000fe2000f8e0214 */
[----:B------:R-:W-:Y:S01]  /*6cf0*/  ULDC UR5, c[0x0][0x600] ;  /* 0x0001800000057ab9 */ /* 0x000fe20000000800 */
[----:B------:R-:W-:Y:S02]  /*6d00*/  IMAD R15, R4, UR6, R15 ;  /* 0x00000006040f7c24 */ /* 0x000fe4000f8e020f */
[----:B------:R-:W-:Y:S02]  /*6d10*/  IMAD R20, R20, UR5, R21 ;  /* 0x0000000514147c24 */ /* 0x000fe4000f8e0215 */
[----:B------:R-:W-:-:S03]  /*6d20*/  IMAD.MOV.U32 R4, RZ, RZ, 0x1 ;  /* 0x00000001ff047424 */ /* 0x000fc600078e00ff */
[----:B------:R-:W-:Y:S02]  /*6d30*/  SEL R7, R20, R15, !P2 ;  /* 0x0000000f14077207 */ /* 0x000fe40005000000 */
[----:B------:R-:W-:-:S07]  /*6d40*/  SEL R20, R15, R20, !P2 ;  /* 0x000000140f147207 */ /* 0x000fce0005000000 */
.L_x_181:
[----:B------:R-:W-:Y:S05]  /*6d50*/  BSYNC B1 ;  /* 0x0000000000017941 */ /* 0x000fea0003800000 */
.L_x_180:
[----:B------:R-:W-:-:S13]  /*6d60*/  LOP3.LUT P0, RZ, R4, 0xff, RZ, 0xc0, !PT ;  /* 0x000000ff04ff7812 */ /* 0x000fda000780c0ff */
[----:B------:R-:W-:Y:S05]  /*6d70*/  @P0 BRA `(.L_x_184) ;  /* 0xfffffff400380947 */ /* 0x000fea000383ffff */
[----:B------:R-:W-:Y:S05]  /*6d80*/  BSYNC B0 ;  /* 0x0000000000007941 */ /* 0x000fea0003800000 */
.L_x_173:
[----:B------:R-:W-:-:S03]  /*6d90*/  UMOV UR5, 0xffffffff ;  /* 0xffffffff00057882 */ /* 0x000fc60000000000 */
[----:B------:R-:W-:Y:S05]  /*6da0*/  BRA.DIV UR5, `(.L_x_185) ;  /* 0x0000000e059c7947 */ /* 0x000fea000b800000 */
[----:B------:R-:W-:-:S13]  /*6db0*/  ELECT P6, URZ, PT ;  /* 0x00000000003f782f */ /* 0x000fda00038c0000 */
.L_x_217:
[----:B------:R-:W-:Y:S04]  /*6dc0*/  BSSY B0, `(.L_x_186) ;  /* 0x00000cd000007945 */ /* 0x000fe80003800000 */
[----:B------:R-:W-:Y:S05]  /*6dd0*/  @!P6 BRA `(.L_x_187) ;  /* 0x0000000c002ce947 */ /* 0x000fea0003800000 */
[----:B------:R-:W-:-:S04]  /*6de0*/  LOP3.LUT R19, R19, 0x2, RZ, 0xfc, !PT ;  /* 0x0000000213137812 */ /* 0x000fc800078efcff */
[----:B------:R-:W-:-:S13]  /*6df0*/  ISETP.NE.AND P0, PT, R19, 0x3, PT ;  /* 0x000000031300780c */ /* 0x000fda0003f05270 */
[----:B------:R-:W-:Y:S05]  /*6e00*/  @!P0 BRA `(.L_x_188) ;  /* 0x0000000000048947 */ /* 0x000fea0003800000 */
[----:B------:R-:W-:Y:S01]  /*6e10*/  BPT.TRAP 0x1 ;  /* 0x000000040000795c */ /* 0x000fe20000300000 */
.L_x_188:
[----:B------:R-:W0:Y:S01]  /*6e20*/  S2R R5, SR_CgaCtaId ;  /* 0x0000000000057919 */ /* 0x000e220000008800 */
[----:B------:R-:W-:Y:S02]  /*6e30*/  MOV R2, 0x400 ;  /* 0x0000040000027802 */ /* 0x000fe40000000f00 */
[----:B------:R-:W-:Y:S02]  /*6e40*/  SHF.L.U32 R4, R0, 0x1f, RZ ;  /* 0x0000001f00047819 */ /* 0x000fe400000006ff */
[----:B0-----:R-:W-:-:S05]  /*6e50*/  LEA R2, R5, R2, 0x18 ;  /* 0x0000000205027211 */ /* 0x001fca00078ec0ff */
[----:B------:R-:W-:-:S04]  /*6e60*/  VIADD R2, R2, 0xb0 ;  /* 0x000000b002027836 */ /* 0x000fc80000000000 */
[C---:B------:R-:W-:Y:S02]  /*6e70*/  IMAD R7, R3.reuse, 0x8, R2 ;  /* 0x0000000803077824 */ /* 0x040fe400078e0202 */
[----:B------:R-:W-:Y:S02]  /*6e80*/  VIADD R3, R3, 0x1 ;  /* 0x0000000103037836 */ /* 0x000fe40000000000 */
[----:B------:R-:W0:Y:S03]  /*6e90*/  SYNCS.PHASECHK.TRANS64.TRYWAIT P0, [R7+URZ], R4 ;  /* 0x00000004070075a7 */ /* 0x000e26000800017f */
[----:B------:R-:W-:-:S04]  /*6ea0*/  ISETP.NE.AND P1, PT, R3, 0x16, PT ;  /* 0x000000160300780c */ /* 0x000fc80003f25270 */
[----:B------:R-:W-:Y:S02]  /*6eb0*/  SEL R5, RZ, 0x1, P1 ;  /* 0x00000001ff057807 */ /* 0x000fe40000800000 */
[----:B------:R-:W-:Y:S02]  /*6ec0*/  SEL R3, R3, RZ, P1 ;  /* 0x000000ff03037207 */ /* 0x000fe40000800000 */
[----:B------:R-:W-:-:S03]  /*6ed0*/  LOP3.LUT R6, R0, R5, RZ, 0x3c, !PT ;  /* 0x0000000500067212 */ /* 0x000fc600078e3cff */
[----:B------:R-:W-:Y:S01]  /*6ee0*/  IMAD R8, R3, 0x8, R2 ;  /* 0x0000000803087824 */ /* 0x000fe200078e0202 */
[----:B------:R-:W-:Y:S01]  /*6ef0*/  SHF.L.U32 R5, R6, 0x1f, RZ ;  /* 0x0000001f06057819 */ /* 0x000fe200000006ff */
[----:B0-----:R-:W-:Y:S06]  /*6f00*/  @!P0 BRA `(.L_x_189) ;  /* 0x0000000c00648947 */ /* 0x001fec0003800000 */
.L_x_218:
[----:B------:R-:W1:Y:S01]  /*6f10*/  SYNCS.PHASECHK.TRANS64.TRYWAIT P0, [R8+URZ], R5 ;  /* 0x00000005080075a7 */ /* 0x000e62000800017f */
[----:B------:R-:W-:-:S05]  /*6f20*/  VIADD R0, R3, 0x1 ;  /* 0x0000000103007836 */ /* 0x000fca0000000000 */
[----:B------:R-:W-:-:S04]  /*6f30*/  ISETP.NE.AND P1, PT, R0, 0x16, PT ;  /* 0x000000160000780c */ /* 0x000fc80003f25270 */
[----:B------:R-:W-:Y:S02]  /*6f40*/  SEL R3, RZ, 0x1, P1 ;  /* 0x00000001ff037807 */ /* 0x000fe40000800000 */
[----:B0-----:R-:W-:Y:S02]  /*6f50*/  SEL R7, R0, RZ, P1 ;  /* 0x000000ff00077207 */ /* 0x001fe40000800000 */
[----:B------:R-:W-:-:S03]  /*6f60*/  LOP3.LUT R6, R6, R3, RZ, 0x3c, !PT ;  /* 0x0000000306067212 */ /* 0x000fc600078e3cff */
[----:B------:R-:W-:Y:S01]  /*6f70*/  IMAD R9, R7, 0x8, R2 ;  /* 0x0000000807097824 */ /* 0x000fe200078e0202 */
[----:B------:R-:W-:Y:S01]  /*6f80*/  SHF.L.U32 R4, R6, 0x1f, RZ ;  /* 0x0000001f06047819 */ /* 0x000fe200000006ff */
[----:B-1----:R-:W-:Y:S06]  /*6f90*/  @!P0 BRA `(.L_x_190) ;  /* 0x0000000c00548947 */ /* 0x002fec0003800000 */
.L_x_219:
[----:B------:R-:W1:Y:S01]  /*6fa0*/  SYNCS.PHASECHK.TRANS64.TRYWAIT P0, [R9+URZ], R4 ;  /* 0x00000004090075a7 */ /* 0x000e62000800017f */
[----:B------:R-:W-:-:S05]  /*6fb0*/  VIADD R0, R7, 0x1 ;  /* 0x0000000107007836 */ /* 0x000fca0000000000 */
[----:B------:R-:W-:-:S04]  /*6fc0*/  ISETP.NE.AND P1, PT, R0, 0x16, PT ;  /* 0x000000160000780c */ /* 0x000fc80003f25270 */
[----:B------:R-:W-:Y:S02]  /*6fd0*/  SEL R3, RZ, 0x1, P1 ;  /* 0x00000001ff037807 */ /* 0x000fe40000800000 */
[----:B------:R-:W-:Y:S02]  /*6fe0*/  SEL R7, R0, RZ, P1 ;  /* 0x000000ff00077207 */ /* 0x000fe40000800000 */
[----:B------:R-:W-:-:S03]  /*6ff0*/  LOP3.LUT R6, R6, R3, RZ, 0x3c, !PT ;  /* 0x0000000306067212 */ /* 0x000fc600078e3cff */
[----:B0-----:R-:W-:Y:S01]  /*7000*/  IMAD R8, R7, 0x8, R2 ;  /* 0x0000000807087824 */ /* 0x001fe200078e0202 */
[----:B------:R-:W-:Y:S01]  /*7010*/  SHF.L.U32 R5, R6, 0x1f, RZ ;  /* 0x0000001f06057819 */ /* 0x000fe200000006ff */
[----:B-1----:R-:W-:Y:S06]  /*7020*/  @!P0 BRA `(.L_x_191) ;  /* 0x0000000c00448947 */ /* 0x002fec0003800000 */
.L_x_220:
        /* <DEDUP_REMOVED lines=9> */
.L_x_221:
        /* <DEDUP_REMOVED lines=9> */
.L_x_222:
        /* <DEDUP_REMOVED lines=9> */
.L_x_223:
        /* <DEDUP_REMOVED lines=9> */
.L_x_224:
        /* <DEDUP_REMOVED lines=9> */
.L_x_225:
        /* <DEDUP_REMOVED lines=9> */
.L_x_226:
        /* <DEDUP_REMOVED lines=9> */
.L_x_227:
        /* <DEDUP_REMOVED lines=9> */
.L_x_228:
        /* <DEDUP_REMOVED lines=9> */
.L_x_229:
        /* <DEDUP_REMOVED lines=9> */
.L_x_230:
        /* <DEDUP_REMOVED lines=9> */
.L_x_231:
        /* <DEDUP_REMOVED lines=9> */
.L_x_232:
        /* <DEDUP_REMOVED lines=9> */
.L_x_233:
        /* <DEDUP_REMOVED lines=9> */
.L_x_234:
        /* <DEDUP_REMOVED lines=9> */
.L_x_235:
        /* <DEDUP_REMOVED lines=9> */
.L_x_236:
[----:B------:R-:W1:Y:S01]  /*7930*/  SYNCS.PHASECHK.TRANS64.TRYWAIT P0, [R8+URZ], R5 ;  /* 0x00000005080075a7 */ /* 0x000e62000800017f */
[----:B------:R-:W-:-:S05]  /*7940*/  VIADD R0, R7, 0x1 ;  /* 0x0000000107007836 */ /* 0x000fca0000000000 */
[----:B------:R-:W-:-:S04]  /*7950*/  ISETP.NE.AND P1, PT, R0, 0x16, PT ;  /* 0x000000160000780c */ /* 0x000fc80003f25270 */
[----:B------:R-:W-:Y:S02]  /*7960*/  SEL R3, RZ, 0x1, P1 ;  /* 0x00000001ff037807 */ /* 0x000fe40000800000 */
[----:B------:R-:W-:Y:S02]  /*7970*/  SEL R7, R0, RZ, P1 ;  /* 0x000000ff00077207 */ /* 0x000fe40000800000 */
[----:B0-----:R-:W-:-:S03]  /*7980*/  LOP3.LUT R9, R6, R3, RZ, 0x3c, !PT ;  /* 0x0000000306097212 */ /* 0x001fc600078e3cff */
[----:B------:R-:W-:Y:S01]  /*7990*/  IMAD R11, R7, 0x8, R2 ;  /* 0x00000008070b7824 */ /* 0x000fe200078e0202 */
[----:B------:R-:W-:Y:S01]  /*79a0*/  SHF.L.U32 R6, R9, 0x1f, RZ ;  /* 0x0000001f09067819 */ /* 0x000fe200000006ff */
[----:B-1----:R-:W-:Y:S06]  /*79b0*/  @!P0 BRA `(.L_x_208) ;  /* 0x0000000800348947 */ /* 0x002fec0003800000 */
.L_x_237:
[----:B------:R-:W1:Y:S01]  /*79c0*/  SYNCS.PHASECHK.TRANS64.TRYWAIT P0, [R11+URZ], R6 ;  /* 0x000000060b0075a7 */ /* 0x000e62000800017f */
[----:B------:R-:W-:-:S05]  /*79d0*/  VIADD R0, R7, 0x1 ;  /* 0x0000000107007836 */ /* 0x000fca0000000000 */
[----:B------:R-:W-:-:S04]  /*79e0*/  ISETP.NE.AND P1, PT, R0, 0x16, PT ;  /* 0x000000160000780c */ /* 0x000fc80003f25270 */
[----:B------:R-:W-:Y:S02]  /*79f0*/  SEL R4, RZ, 0x1, P1 ;  /* 0x00000001ff047807 */ /* 0x000fe40000800000 */
[----:B------:R-:W-:Y:S02]  /*7a00*/  SEL R3, R0, RZ, P1 ;  /* 0x000000ff00037207 */ /* 0x000fe40000800000 */
[----:B------:R-:W-:Y:S01]  /*7a10*/  LOP3.LUT R0, R9, R4, RZ, 0x3c, !PT ;  /* 0x0000000409007212 */ /* 0x000fe200078e3cff */
[----:B-1----:R-:W-:Y:S06]  /*7a20*/  @!P0 BRA `(.L_x_209) ;  /* 0x00000008002c8947 */ /* 0x002fec0003800000 */
.L_x_238:
[----:B------:R-:W-:Y:S01]  /*7a30*/  IMAD R3, R3, 0x8, R2 ;  /* 0x0000000803037824 */ /* 0x000fe200078e0202 */
[----:B------:R-:W-:-:S07]  /*7a40*/  SHF.L.U32 R0, R0, 0x1f, RZ ;  /* 0x0000001f00007819 */ /* 0x000fce00000006ff */
.L_x_210:
[----:B--2---:R2:W3:Y:S02]  /*7a50*/  SYNCS.PHASECHK.TRANS64.TRYWAIT P0, [R3+URZ], R0 ;  /* 0x00000000030075a7 */ /* 0x0044e4000800017f */
[----:B---3--:R-:W-:Y:S05]  /*7a60*/  @!P0 NANOSLEEP.SYNCS 0x989680 ;  /* 0x009896800000895d */ /* 0x008fea0003900000 */
[----:B------:R-:W3:Y:S02]  /*7a70*/  @!P0 SYNCS.PHASECHK.TRANS64 P0, [R3+URZ], R0 ;  /* 0x00000000030085a7 */ /* 0x000ee4000800007f */
[----:B---3--:R-:W-:Y:S05]  /*7a80*/  @!P0 BRA `(.L_x_210) ;  /* 0xfffffffc00f08947 */ /* 0x008fea000383ffff */
.L_x_187:
[----:B------:R-:W-:Y:S05]  /*7a90*/  BSYNC B0 ;  /* 0x0000000000007941 */ /* 0x000fea0003800000 */
.L_x_186:
[----:B------:R-:W-:Y:S05]  /*7aa0*/  EXIT ;  /* 0x000000000000794d */ /* 0x000fea0003800000 */
.L_x_22:
[----:B---3--:R3:W4:Y:S02]  /*7ab0*/  SYNCS.PHASECHK.TRANS64.TRYWAIT P1, [R3+URZ], R0 ;  /* 0x00000000030075a7 */ /* 0x008724000802017f */
[----:B----4-:R-:W-:Y:S05]  /*7ac0*/  @!P1 NANOSLEEP.SYNCS 0x989680 ;  /* 0x009896800000995d */ /* 0x010fea0003900000 */
[----:B------:R-:W4:Y:S02]  /*7ad0*/  @!P1 SYNCS.PHASECHK.TRANS64 P1, [R3+URZ], R0 ;  /* 0x00000000030095a7 */ /* 0x000f24000802007f */
[----:B----4-:R-:W-:Y:S05]  /*7ae0*/  @!P1 BRA `(.L_x_22) ;  /* 0xfffffffc00f09947 */ /* 0x010fea000383ffff */
[----:B------:R-:W-:Y:S05]  /*7af0*/  BRA `(.L_x_21) ;  /* 0xffffff9c000c7947 */ /* 0x000fea000383ffff */
.L_x_27:
[----:B-1----:R1:W2:Y:S02]  /*7b00*/  SYNCS.PHASECHK.TRANS64.TRYWAIT P1, [R5+URZ], R4 ;  /* 0x00000004050075a7 */ /* 0x0022a4000802017f */
[----:B--2---:R-:W-:Y:S05]  /*7b10*/  @!P1 NANOSLEEP.SYNCS 0x989680 ;  /* 0x009896800000995d */ /* 0x004fea0003900000 */
[----:B------:R-:W2:Y:S02]  /*7b20*/  @!P1 SYNCS.PHASECHK.TRANS64 P1, [R5+URZ], R4 ;  /* 0x00000004050095a7 */ /* 0x000ea4000802007f */
[----:B--2---:R-:W-:Y:S05]  /*7b30*/  @!P1 BRA `(.L_x_27) ;  /* 0xfffffffc00f09947 */ /* 0x004fea000383ffff */
[----:B------:R-:W-:Y:S05]  /*7b40*/  BRA `(.L_x_26) ;  /* 0xffffff9c00b47947 */ /* 0x000fea000383ffff */
.L_x_174:
[----:B------:R-:W-:Y:S01]  /*7b50*/  BSSY B1, `(.L_x_211) ;  /* 0x0000006000017945 */ /* 0x000fe20003800000 */
[----:B------:R-:W-:-:S07]  /*7b60*/  IMAD.MOV.U32 R15, RZ, RZ, -0x1 ;  /* 0xffffffffff0f7424 */ /* 0x000fce00078e00ff */
[----:B------:R-:W-:Y:S05]  /*7b70*/  WARPSYNC.COLLECTIVE R15, `(.L_x_212) ;  /* 0x000000000f0c7348 */ /* 0x000fea0003c00000 */
[----:B------:R-:W-:Y:S02]  /*7b80*/  ELECT P6, UR62, PT ;  /* 0x00000000003e782f */ /* 0x000fe400038c0000 */
[----:B------:R-:W-:Y:S01]  /*7b90*/  MOV R14, UR62 ;  /* 0x0000003e000e7c02 */ /* 0x000fe20008000f00 */
[----:B------:R-:W-:Y:S10]  /*7ba0*/  ENDCOLLECTIVE ;  /* 0x000000000000791b */ /* 0x000ff40003800000 */
.L_x_212:
[----:B------:R-:W-:Y:S05]  /*7bb0*/  BSYNC B1 ;  /* 0x0000000000017941 */ /* 0x000fea0003800000 */
.L_x_211:
[----:B------:R-:W-:Y:S05]  /*7bc0*/  BRA `(.L_x_213) ;  /* 0xffffffe400b07947 */ /* 0x000fea000383ffff */
.L_x_177:
[----:B0-----:R0:W1:Y:S02]  /*7bd0*/  SYNCS.PHASECHK.TRANS64.TRYWAIT P0, [R23+URZ+0xb0], R14 ;  /* 0x0000b00e170075a7 */ /* 0x001064000800017f */
[----:B-1----:R-:W-:Y:S05]  /*7be0*/  @!P0 NANOSLEEP.SYNCS 0x989680 ;  /* 0x009896800000895d */ /* 0x002fea0003900000 */
[----:B------:R-:W1:Y:S02]  /*7bf0*/  @!P0 SYNCS.PHASECHK.TRANS64 P0, [R23+URZ+0xb0], R14 ;  /* 0x0000b00e170085a7 */ /* 0x000e64000800007f */
[----:B-1----:R-:W-:Y:S05]  /*7c00*/  @!P0 BRA `(.L_x_177) ;  /* 0xfffffffc00f08947 */ /* 0x002fea000383ffff */
[----:B------:R-:W-:Y:S05]  /*7c10*/  BRA `(.L_x_214) ;  /* 0xffffffe400f07947 */ /* 0x000fea000383ffff */
.L_x_185:
[----:B------:R-:W-:Y:S01]  /*7c20*/  BSSY B0, `(.L_x_215) ;  /* 0x0000006000007945 */ /* 0x000fe20003800000 */
[----:B------:R-:W-:-:S07]  /*7c30*/  IMAD.MOV.U32 R15, RZ, RZ, -0x1 ;  /* 0xffffffffff0f7424 */ /* 0x000fce00078e00ff */
[----:B------:R-:W-:Y:S05]  /*7c40*/  WARPSYNC.COLLECTIVE R15, `(.L_x_216) ;  /* 0x000000000f0c7348 */ /* 0x000fea0003c00000 */
[----:B------:R-:W-:Y:S02]  /*7c50*/  ELECT P6, UR62, PT ;  /* 0x00000000003e782f */ /* 0x000fe400038c0000 */
[----:B------:R-:W-:Y:S01]  /*7c60*/  MOV R14, UR62 ;  /* 0x0000003e000e7c02 */ /* 0x000fe20008000f00 */
[----:B------:R-:W-:Y:S10]  /*7c70*/  ENDCOLLECTIVE ;  /* 0x000000000000791b */ /* 0x000ff40003800000 */
.L_x_216:
[----:B------:R-:W-:Y:S05]  /*7c80*/  BSYNC B0 ;  /* 0x0000000000007941 */ /* 0x000fea0003800000 */
.L_x_215:
[----:B------:R-:W-:Y:S05]  /*7c90*/  BRA `(.L_x_217) ;  /* 0xfffffff000487947 */ /* 0x000fea000383ffff */
.L_x_189:
[----:B0-----:R0:W1:Y:S02]  /*7ca0*/  SYNCS.PHASECHK.TRANS64.TRYWAIT P0, [R7+URZ], R4 ;  /* 0x00000004070075a7 */ /* 0x001064000800017f */
[----:B-1----:R-:W-:Y:S05]  /*7cb0*/  @!P0 NANOSLEEP.SYNCS 0x989680 ;  /* 0x009896800000895d */ /* 0x002fea0003900000 */
[----:B------:R-:W1:Y:S02]  /*7cc0*/  @!P0 SYNCS.PHASECHK.TRANS64 P0, [R7+URZ], R4 ;  /* 0x00000004070085a7 */ /* 0x000e64000800007f */
[----:B-1----:R-:W-:Y:S05]  /*7cd0*/  @!P0 BRA `(.L_x_189) ;  /* 0xfffffffc00f08947 */ /* 0x002fea000383ffff */
[----:B------:R-:W-:Y:S05]  /*7ce0*/  BRA `(.L_x_218) ;  /* 0xfffffff000887947 */ /* 0x000fea000383ffff */
.L_x_190:
[----:B0-----:R0:W1:Y:S02]  /*7cf0*/  SYNCS.PHASECHK.TRANS64.TRYWAIT P0, [R8+URZ], R5 ;  /* 0x00000005080075a7 */ /* 0x001064000800017f */
[----:B-1----:R-:W-:Y:S05]  /*7d00*/  @!P0 NANOSLEEP.SYNCS 0x989680 ;  /* 0x009896800000895d */ /* 0x002fea0003900000 */
[----:B------:R-:W1:Y:S02]  /*7d10*/  @!P0 SYNCS.PHASECHK.TRANS64 P0, [R8+URZ], R5 ;  /* 0x00000005080085a7 */ /* 0x000e64000800007f */
[----:B-1----:R-:W-:Y:S05]  /*7d20*/  @!P0 BRA `(.L_x_190) ;  /* 0xfffffffc00f08947 */ /* 0x002fea000383ffff */
[----:B------:R-:W-:Y:S05]  /*7d30*/  BRA `(.L_x_219) ;  /* 0xfffffff000987947 */ /* 0x000fea000383ffff */
.L_x_191:
[----:B0-----:R0:W1:Y:S02]  /*7d40*/  SYNCS.PHASECHK.TRANS64.TRYWAIT P0, [R9+URZ], R4 ;  /* 0x00000004090075a7 */ /* 0x001064000800017f */
[----:B-1----:R-:W-:Y:S05]  /*7d50*/  @!P0 NANOSLEEP.SYNCS 0x989680 ;  /* 0x009896800000895d */ /* 0x002fea0003900000 */
[----:B------:R-:W1:Y:S02]  /*7d60*/  @!P0 SYNCS.PHASECHK.TRANS64 P0, [R9+URZ], R4 ;  /* 0x00000004090085a7 */ /* 0x000e64000800007f */
[----:B-1----:R-:W-:Y:S05]  /*7d70*/  @!P0 BRA `(.L_x_191) ;  /* 0xfffffffc00f08947 */ /* 0x002fea000383ffff */
[----:B------:R-:W-:Y:S05]  /*7d80*/  BRA `(.L_x_220) ;  /* 0xfffffff000a87947 */ /* 0x000fea000383ffff */
.L_x_192:
[----:B0-----:R0:W1:Y:S02]  /*7d90*/  SYNCS.PHASECHK.TRANS64.TRYWAIT P0, [R8+URZ], R5 ;  /* 0x00000005080075a7 */ /* 0x001064000800017f */
[----:B-1----:R-:W-:Y:S05]  /*7da0*/  @!P0 NANOSLEEP.SYNCS 0x989680 ;  /* 0x009896800000895d */ /* 0x002fea0003900000 */
[----:B------:R-:W1:Y:S02]  /*7db0*/  @!P0 SYNCS.PHASECHK.TRANS64 P0, [R8+URZ], R5 ;  /* 0x00000005080085a7 */ /* 0x000e64000800007f */
[----:B-1----:R-:W-:Y:S05]  /*7dc0*/  @!P0 BRA `(.L_x_192) ;  /* 0xfffffffc00f08947 */ /* 0x002fea000383ffff */
[----:B------:R-:W-:Y:S05]  /*7dd0*/  BRA `(.L_x_221) ;  /* 0xfffffff000b87947 */ /* 0x000fea000383ffff */
.L_x_193:
[----:B0-----:R0:W1:Y:S02]  /*7de0*/  SYNCS.PHASECHK.TRANS64.TRYWAIT P0, [R9+URZ], R4 ;  /* 0x00000004090075a7 */ /* 0x001064000800017f */
[----:B-1----:R-:W-:Y:S05]  /*7df0*/  @!P0 NANOSLEEP.SYNCS 0x989680 ;  /* 0x009896800000895d */ /* 0x002fea0003900000 */
[----:B------:R-:W1:Y:S02]  /*7e00*/  @!P0 SYNCS.PHASECHK.TRANS64 P0, [R9+URZ], R4 ;  /* 0x00000004090085a7 */ /* 0x000e64000800007f */
[----:B-1----:R-:W-:Y:S05]  /*7e10*/  @!P0 BRA `(.L_x_193) ;  /* 0xfffffffc00f08947 */ /* 0x002fea000383ffff */
[----:B------:R-:W-:Y:S05]  /*7e20*/  BRA `(.L_x_222) ;  /* 0xfffffff000c87947 */ /* 0x000fea000383ffff */
.L_x_194:
[----:B0-----:R0:W1:Y:S02]  /*7e30*/  SYNCS.PHASECHK.TRANS64.TRYWAIT P0, [R8+URZ], R5 ;  /* 0x00000005080075a7 */ /* 0x001064000800017f */
[----:B-1----:R-:W-:Y:S05]  /*7e40*/  @!P0 NANOSLEEP.SYNCS 0x989680 ;  /* 0x009896800000895d */ /* 0x002fea0003900000 */
[----:B------:R-:W1:Y:S02]  /*7e50*/  @!P0 SYNCS.PHASECHK.TRANS64 P0, [R8+URZ], R5 ;  /* 0x00000005080085a7 */ /* 0x000e64000800007f */
[----:B-1----:R-:W-:Y:S05]  /*7e60*/  @!P0 BRA `(.L_x_194) ;  /* 0xfffffffc00f08947 */ /* 0x002fea000383ffff */
[----:B------:R-:W-:Y:S05]  /*7e70*/  BRA `(.L_x_223) ;  /* 0xfffffff000d87947 */ /* 0x000fea000383ffff */
.L_x_195:
[----:B0-----:R0:W1:Y:S02]  /*7e80*/  SYNCS.PHASECHK.TRANS64.TRYWAIT P0, [R9+URZ], R4 ;  /* 0x00000004090075a7 */ /* 0x001064000800017f */
[----:B-1----:R-:W-:Y:S05]  /*7e90*/  @!P0 NANOSLEEP.SYNCS 0x989680 ;  /* 0x009896800000895d */ /* 0x002fea0003900000 */
[----:B------:R-:W1:Y:S02]  /*7ea0*/  @!P0 SYNCS.PHASECHK.TRANS64 P0, [R9+URZ], R4 ;  /* 0x00000004090085a7 */ /* 0x000e64000800007f */
[----:B-1----:R-:W-:Y:S05]  /*7eb0*/  @!P0 BRA `(.L_x_195) ;  /* 0xfffffffc00f08947 */ /* 0x002fea000383ffff */
[----:B------:R-:W-:Y:S05]  /*7ec0*/  BRA `(.L_x_224) ;  /* 0xfffffff000e87947 */ /* 0x000fea000383ffff */
.L_x_196:
[----:B0-----:R0:W1:Y:S02]  /*7ed0*/  SYNCS.PHASECHK.TRANS64.TRYWAIT P0, [R8+URZ], R5 ;  /* 0x00000005080075a7 */ /* 0x001064000800017f */
[----:B-1----:R-:W-:Y:S05]  /*7ee0*/  @!P0 NANOSLEEP.SYNCS 0x989680 ;  /* 0x009896800000895d */ /* 0x002fea0003900000 */
[----:B------:R-:W1:Y:S02]  /*7ef0*/  @!P0 SYNCS.PHASECHK.TRANS64 P0, [R8+URZ], R5 ;  /* 0x00000005080085a7 */ /* 0x000e64000800007f */
[----:B-1----:R-:W-:Y:S05]  /*7f00*/  @!P0 BRA `(.L_x_196) ;  /* 0xfffffffc00f08947 */ /* 0x002fea000383ffff */
[----:B------:R-:W-:Y:S05]  /*7f10*/  BRA `(.L_x_225) ;  /* 0xfffffff000f87947 */ /* 0x000fea000383ffff */
.L_x_197:
[----:B0-----:R0:W1:Y:S02]  /*7f20*/  SYNCS.PHASECHK.TRANS64.TRYWAIT P0, [R9+URZ], R4 ;  /* 0x00000004090075a7 */ /* 0x001064000800017f */
[----:B-1----:R-:W-:Y:S05]  /*7f30*/  @!P0 NANOSLEEP.SYNCS 0x989680 ;  /* 0x009896800000895d */ /* 0x002fea0003900000 */
[----:B------:R-:W1:Y:S02]  /*7f40*/  @!P0 SYNCS.PHASECHK.TRANS64 P0, [R9+URZ], R4 ;  /* 0x00000004090085a7 */ /* 0x000e64000800007f */
[----:B-1----:R-:W-:Y:S05]  /*7f50*/  @!P0 BRA `(.L_x_197) ;  /* 0xfffffffc00f08947 */ /* 0x002fea000383ffff */
[----:B------:R-:W-:Y:S05]  /*7f60*/  BRA `(.L_x_226) ;  /* 0xfffffff400087947 */ /* 0x000fea000383ffff */
.L_x_198:
[----:B0-----:R0:W1:Y:S02]  /*7f70*/  SYNCS.PHASECHK.TRANS64.TRYWAIT P0, [R8+URZ], R5 ;  /* 0x00000005080075a7 */ /* 0x001064000800017f */
[----:B-1----:R-:W-:Y:S05]  /*7f80*/  @!P0 NANOSLEEP.SYNCS 0x989680 ;  /* 0x009896800000895d */ /* 0x002fea0003900000 */
[----:B------:R-:W1:Y:S02]  /*7f90*/  @!P0 SYNCS.PHASECHK.TRANS64 P0, [R8+URZ], R5 ;  /* 0x00000005080085a7 */ /* 0x000e64000800007f */
[----:B-1----:R-:W-:Y:S05]  /*7fa0*/  @!P0 BRA `(.L_x_198) ;  /* 0xfffffffc00f08947 */ /* 0x002fea000383ffff */
[----:B------:R-:W-:Y:S05]  /*7fb0*/  BRA `(.L_x_227) ;  /* 0xfffffff400187947 */ /* 0x000fea000383ffff */
.L_x_199:
[----:B0-----:R0:W1:Y:S02]  /*7fc0*/  SYNCS.PHASECHK.TRANS64.TRYWAIT P0, [R9+URZ], R4 ;  /* 0x00000004090075a7 */ /* 0x001064000800017f */
[----:B-1----:R-:W-:Y:S05]  /*7fd0*/  @!P0 NANOSLEEP.SYNCS 0x989680 ;  /* 0x009896800000895d */ /* 0x002fea0003900000 */
[----:B------:R-:W1:Y:S02]  /*7fe0*/  @!P0 SYNCS.PHASECHK.TRANS64 P0, [R9+URZ], R4 ;  /* 0x00000004090085a7 */ /* 0x000e64000800007f */
[----:B-1----:R-:W-:Y:S05]  /*7ff0*/  @!P0 BRA `(.L_x_199) ;  /* 0xfffffffc00f08947 */ /* 0x002fea000383ffff */
[----:B------:R-:W-:Y:S05]  /*8000*/  BRA `(.L_x_228) ;  /* 0xfffffff400287947 */ /* 0x000fea000383ffff */
.L_x_200:
[----:B0-----:R0:W1:Y:S02]  /*8010*/  SYNCS.PHASECHK.TRANS64.TRYWAIT P0, [R8+URZ], R5 ;  /* 0x00000005080075a7 */ /* 0x001064000800017f */
[----:B-1----:R-:W-:Y:S05]  /*8020*/  @!P0 NANOSLEEP.SYNCS 0x989680 ;  /* 0x009896800000895d */ /* 0x002fea0003900000 */
[----:B------:R-:W1:Y:S02]  /*8030*/  @!P0 SYNCS.PHASECHK.TRANS64 P0, [R8+URZ], R5 ;  /* 0x00000005080085a7 */ /* 0x000e64000800007f */
[----:B-1----:R-:W-:Y:S05]  /*8040*/  @!P0 BRA `(.L_x_200) ;  /* 0xfffffffc00f08947 */ /* 0x002fea000383ffff */
[----:B------:R-:W-:Y:S05]  /*8050*/  BRA `(.L_x_229) ;  /* 0xfffffff400387947 */ /* 0x000fea000383ffff */
.L_x_201:
[----:B0-----:R0:W1:Y:S02]  /*8060*/  SYNCS.PHASECHK.TRANS64.TRYWAIT P0, [R9+URZ], R4 ;  /* 0x00000004090075a7 */ /* 0x001064000800017f */
[----:B-1----:R-:W-:Y:S05]  /*8070*/  @!P0 NANOSLEEP.SYNCS 0x989680 ;  /* 0x009896800000895d */ /* 0x002fea0003900000 */
[----:B------:R-:W1:Y:S02]  /*8080*/  @!P0 SYNCS.PHASECHK.TRANS64 P0, [R9+URZ], R4 ;  /* 0x00000004090085a7 */ /* 0x000e64000800007f */
[----:B-1----:R-:W-:Y:S05]  /*8090*/  @!P0 BRA `(.L_x_201) ;  /* 0xfffffffc00f08947 */ /* 0x002fea000383ffff */
[----:B------:R-:W-:Y:S05]  /*80a0*/  BRA `(.L_x_230) ;  /* 0xfffffff400487947 */ /* 0x000fea000383ffff */
.L_x_202:
[----:B0-----:R0:W1:Y:S02]  /*80b0*/  SYNCS.PHASECHK.TRANS64.TRYWAIT P0, [R8+URZ], R5 ;  /* 0x00000005080075a7 */ /* 0x001064000800017f */
[----:B-1----:R-:W-:Y:S05]  /*80c0*/  @!P0 NANOSLEEP.SYNCS 0x989680 ;  /* 0x009896800000895d */ /* 0x002fea0003900000 */
[----:B------:R-:W1:Y:S02]  /*80d0*/  @!P0 SYNCS.PHASECHK.TRANS64 P0, [R8+URZ], R5 ;  /* 0x00000005080085a7 */ /* 0x000e64000800007f */
[----:B-1----:R-:W-:Y:S05]  /*80e0*/  @!P0 BRA `(.L_x_202) ;  /* 0xfffffffc00f08947 */ /* 0x002fea000383ffff */
[----:B------:R-:W-:Y:S05]  /*80f0*/  BRA `(.L_x_231) ;  /* 0xfffffff400587947 */ /* 0x000fea000383ffff */
.L_x_203:
[----:B0-----:R0:W1:Y:S02]  /*8100*/  SYNCS.PHASECHK.TRANS64.TRYWAIT P0, [R9+URZ], R4 ;  /* 0x00000004090075a7 */ /* 0x001064000800017f */
[----:B-1----:R-:W-:Y:S05]  /*8110*/  @!P0 NANOSLEEP.SYNCS 0x989680 ;  /* 0x009896800000895d */ /* 0x002fea0003900000 */
[----:B------:R-:W1:Y:S02]  /*8120*/  @!P0 SYNCS.PHASECHK.TRANS64 P0, [R9+URZ], R4 ;  /* 0x00000004090085a7 */ /* 0x000e64000800007f */
[----:B-1----:R-:W-:Y:S05]  /*8130*/  @!P0 BRA `(.L_x_203) ;  /* 0xfffffffc00f08947 */ /* 0x002fea000383ffff */
[----:B------:R-:W-:Y:S05]  /*8140*/  BRA `(.L_x_232) ;  /* 0xfffffff400687947 */ /* 0x000fea000383ffff */
.L_x_204:
[----:B0-----:R0:W1:Y:S02]  /*8150*/  SYNCS.PHASECHK.TRANS64.TRYWAIT P0, [R8+URZ], R5 ;  /* 0x00000005080075a7 */ /* 0x001064000800017f */
[----:B-1----:R-:W-:Y:S05]  /*8160*/  @!P0 NANOSLEEP.SYNCS 0x989680 ;  /* 0x009896800000895d */ /* 0x002fea0003900000 */
[----:B------:R-:W1:Y:S02]  /*8170*/  @!P0 SYNCS.PHASECHK.TRANS64 P0, [R8+URZ], R5 ;  /* 0x00000005080085a7 */ /* 0x000e64000800007f */
[----:B-1----:R-:W-:Y:S05]  /*8180*/  @!P0 BRA `(.L_x_204) ;  /* 0xfffffffc00f08947 */ /* 0x002fea000383ffff */
[----:B------:R-:W-:Y:S05]  /*8190*/  BRA `(.L_x_233) ;  /* 0xfffffff400787947 */ /* 0x000fea000383ffff */
.L_x_205:
[----:B0-----:R0:W1:Y:S02]  /*81a0*/  SYNCS.PHASECHK.TRANS64.TRYWAIT P0, [R9+URZ], R4 ;  /* 0x00000004090075a7 */ /* 0x001064000800017f */
[----:B-1----:R-:W-:Y:S05]  /*81b0*/  @!P0 NANOSLEEP.SYNCS 0x989680 ;  /* 0x009896800000895d */ /* 0x002fea0003900000 */
[----:B------:R-:W1:Y:S02]  /*81c0*/  @!P0 SYNCS.PHASECHK.TRANS64 P0, [R9+URZ], R4 ;  /* 0x00000004090085a7 */ /* 0x000e64000800007f */
[----:B-1----:R-:W-:Y:S05]  /*81d0*/  @!P0 BRA `(.L_x_205) ;  /* 0xfffffffc00f08947 */ /* 0x002fea000383ffff */
[----:B------:R-:W-:Y:S05]  /*81e0*/  BRA `(.L_x_234) ;  /* 0xfffffff400887947 */ /* 0x000fea000383ffff */
.L_x_206:
[----:B0-----:R0:W1:Y:S02]  /*81f0*/  SYNCS.PHASECHK.TRANS64.TRYWAIT P0, [R8+URZ], R5 ;  /* 0x00000005080075a7 */ /* 0x001064000800017f */
[----:B-1----:R-:W-:Y:S05]  /*8200*/  @!P0 NANOSLEEP.SYNCS 0x989680 ;  /* 0x009896800000895d */ /* 0x002fea0003900000 */
[----:B------:R-:W1:Y:S02]  /*8210*/  @!P0 SYNCS.PHASECHK.TRANS64 P0, [R8+URZ], R5 ;  /* 0x00000005080085a7 */ /* 0x000e64000800007f */
[----:B-1----:R-:W-:Y:S05]  /*8220*/  @!P0 BRA `(.L_x_206) ;  /* 0xfffffffc00f08947 */ /* 0x002fea000383ffff */
[----:B------:R-:W-:Y:S05]  /*8230*/  BRA `(.L_x_235) ;  /* 0xfffffff400987947 */ /* 0x000fea000383ffff */
.L_x_207:
[----:B0-----:R0:W1:Y:S02]  /*8240*/  SYNCS.PHASECHK.TRANS64.TRYWAIT P0, [R9+URZ], R4 ;  /* 0x00000004090075a7 */ /* 0x001064000800017f */
[----:B-1----:R-:W-:Y:S05]  /*8250*/  @!P0 NANOSLEEP.SYNCS 0x989680 ;  /* 0x009896800000895d */ /* 0x002fea0003900000 */
[----:B------:R-:W1:Y:S02]  /*8260*/  @!P0 SYNCS.PHASECHK.TRANS64 P0, [R9+URZ], R4 ;  /* 0x00000004090085a7 */ /* 0x000e64000800007f */
[----:B-1----:R-:W-:Y:S05]  /*8270*/  @!P0 BRA `(.L_x_207) ;  /* 0xfffffffc00f08947 */ /* 0x002fea000383ffff */
[----:B------:R-:W-:Y:S05]  /*8280*/  BRA `(.L_x_236) ;  /* 0xfffffff400a87947 */ /* 0x000fea000383ffff */
.L_x_208:
[----:B0-----:R0:W1:Y:S02]  /*8290*/  SYNCS.PHASECHK.TRANS64.TRYWAIT P0, [R8+URZ], R5 ;  /* 0x00000005080075a7 */ /* 0x001064000800017f */
[----:B-1----:R-:W-:Y:S05]  /*82a0*/  @!P0 NANOSLEEP.SYNCS 0x989680 ;  /* 0x009896800000895d */ /* 0x002fea0003900000 */
[----:B------:R-:W1:Y:S02]  /*82b0*/  @!P0 SYNCS.PHASECHK.TRANS64 P0, [R8+URZ], R5 ;  /* 0x00000005080085a7 */ /* 0x000e64000800007f */
[----:B-1----:R-:W-:Y:S05]  /*82c0*/  @!P0 BRA `(.L_x_208) ;  /* 0xfffffffc00f08947 */ /* 0x002fea000383ffff */
[----:B------:R-:W-:Y:S05]  /*82d0*/  BRA `(.L_x_237) ;  /* 0xfffffff400b87947 */ /* 0x000fea000383ffff */
.L_x_209:
[----:B-1----:R1:W2:Y:S02]  /*82e0*/  SYNCS.PHASECHK.TRANS64.TRYWAIT P0, [R11+URZ], R6 ;  /* 0x000000060b0075a7 */ /* 0x0022a4000800017f */
[----:B--2---:R-:W-:Y:S05]  /*82f0*/  @!P0 NANOSLEEP.SYNCS 0x989680 ;  /* 0x009896800000895d */ /* 0x004fea0003900000 */
[----:B------:R-:W2:Y:S02]  /*8300*/  @!P0 SYNCS.PHASECHK.TRANS64 P0, [R11+URZ], R6 ;  /* 0x000000060b0085a7 */ /* 0x000ea4000800007f */
[----:B--2---:R-:W-:Y:S05]  /*8310*/  @!P0 BRA `(.L_x_209) ;  /* 0xfffffffc00f08947 */ /* 0x004fea000383ffff */
[----:B------:R-:W-:Y:S05]  /*8320*/  BRA `(.L_x_238) ;  /* 0xfffffff400c07947 */ /* 0x000fea000383ffff */
.L_x_239:
[----:B------:R-:W-:-:S00]  /*8330*/  BRA `(.L_x_239) ;  /* 0xfffffffc00fc7947 */ /* 0x000fc0000383ffff */
[----:B------:R-:W-:-:S00]  /*8340*/  NOP ;  /* 0x0000000000007918 */ /* 0x000fc00000000000 */
        /* <DEDUP_REMOVED lines=11> */
.L_x_240:


//--------------------- .nv.global.init           --------------------------
	.section	.nv.global.init,"aw",@progbits
.nv.global.init:
	.type		$str$22,@object
	.size		$str$22,($str$23 - $str$22)
$str$22:
        /*0000*/ 	.byte	0x6b, 0x5f, 0x74, 0x69, 0x6c, 0x65, 0x5f, 0x63, 0x6f, 0x75, 0x6e, 0x74, 0x20, 0x3e, 0x3d, 0x20
        /*0010*/ 	.byte	0x31, 0x00
	.type		$str$23,@object
	.size		$str$23,(__unnamed_1 - $str$23)
$str$23:
        /*0012*/ 	.byte	0x2f, 0x74, 0x6d, 0x70, 0x2f, 0x63, 0x75, 0x74, 0x6c, 0x61, 0x73, 0x73, 0x5f, 0x73, 0x77, 0x65
        /*0022*/ 	.byte	0x65, 0x70, 0x5f, 0x73, 0x72, 0x63, 0x2f, 0x69, 0x6e, 0x63, 0x6c, 0x75, 0x64, 0x65, 0x2f, 0x63
        /*0032*/ 	.byte	0x75, 0x74, 0x6c, 0x61, 0x73, 0x73, 0x2f, 0x67, 0x65, 0x6d, 0x6d, 0x2f, 0x63, 0x6f, 0x6c, 0x6c
        /*0042*/ 	.byte	0x65, 0x63, 0x74, 0x69, 0x76, 0x65, 0x2f, 0x73, 0x6d, 0x39, 0x30, 0x5f, 0x6d, 0x6d, 0x61, 0x5f
        /*0052*/ 	.byte	0x74, 0x6d, 0x61, 0x5f, 0x67, 0x6d, 0x6d, 0x61, 0x5f, 0x73, 0x73, 0x5f, 0x77, 0x61, 0x72, 0x70
        /*0062*/ 	.byte	0x73, 0x70, 0x65, 0x63, 0x69, 0x61, 0x6c, 0x69, 0x7a, 0x65, 0x64, 0x2e, 0x68, 0x70, 0x70, 0x00
	.type		__unnamed_1,@object
	.size		__unnamed_1,(.L_0 - __unnamed_1)
__unnamed_1:
        /*0072*/ 	.byte	0x76, 0x6f, 0x69, 0x64, 0x20, 0x63, 0x75, 0x74, 0x6c, 0x61, 0x73, 0x73, 0x3a, 0x3a, 0x67, 0x65
        /* <DEDUP_REMOVED lines=172> */
        /*0b42*/ 	.byte	0x65, 0x6e, 0x74, 0x69, 0x74, 0x79, 0x5d, 0x00
.L_0:


//--------------------- .nv.shared._ZN7cutlass13device_kernelINS_4gemm6kernel13GemmUniversalIN4cute5tupleIJiiiiEEENS1_10collective13CollectiveMmaINS1_34MainloopSm90TmaGmmaWarpSpecializedILi22ENS5_IJNS4_1CILi1EEENSA_ILi4EEESB_EEENS1_35KernelTmaWarpSpecializedCooperativeEEENS5_IJNSA_ILi256EEENSA_ILi64EEENSA_ILi32EEEEEEaNS5_IJlSB_lEEEaSK_NS4_8TiledMMAINS4_8MMA_AtomIJNS4_4SM904GMMA26MMA_64x64x32_S32S8S8_SS_TNEEEENS4_6LayoutINS5_IJNSA_ILi2EEESB_SB_EEENS5_IJSB_NSA_ILi0EEESU_EEEEENS5_IJNS4_10UnderscoreESX_SX_EEEEENS4_23SM90_TMA_LOAD_MULTICASTENS4_14ComposedLayoutINS4_7SwizzleILi1ELi4ELi3EEENS4_18smem_ptr_flag_bitsILi8EEENSR_INS5_IJNSA_ILi8EEESI_EEENS5_IJSI_SB_EEEEEEEvNS4_8identityENS4_13SM90_TMA_LOADES1A_vS1B_EENS_8epilogue10collective6detail29Sm90TmaWarpSpecializedAdapterINS1F_15DefaultEpilogueIaSK_SK_NS1E_6thread17LinearCombinationIaLi1EiiLNS1J_9ScaleType4KindE0ELNS_15FloatRoundStyleE2EaEENS1_15EpilogueDefaultEEEEEvvEEEEvNT_6ParamsE --------------------------
	.section	.nv.shared._ZN7cutlass13device_kernelINS_4gemm6kernel13GemmUniversalIN4cute5tupleIJiiiiEEENS1_10collective13CollectiveMmaINS1_34MainloopSm90TmaGmmaWarpSpecializedILi22ENS5_IJNS4_1CILi1EEENSA_ILi4EEESB_EEENS1_35KernelTmaWarpSpecializedCooperativeEEENS5_IJNSA_ILi256EEENSA_ILi64EEENSA_ILi32EEEEEEaNS5_IJlSB_lEEEaSK_NS4_8TiledMMAINS4_8MMA_AtomIJNS4_4SM904GMMA26MMA_64x64x32_S32S8S8_SS_TNEEEENS4_6LayoutINS5_IJNSA_ILi2EEESB_SB_EEENS5_IJSB_NSA_ILi0EEESU_EEEEENS5_IJNS4_10UnderscoreESX_SX_EEEEENS4_23SM90_TMA_LOAD_MULTICASTENS4_14ComposedLayoutINS4_7SwizzleILi1ELi4ELi3EEENS4_18smem_ptr_flag_bitsILi8EEENSR_INS5_IJNSA_ILi8EEESI_EEENS5_IJSI_SB_EEEEEEEvNS4_8identityENS4_13SM90_TMA_LOADES1A_vS1B_EENS_8epilogue10collective6detail29Sm90TmaWarpSpecializedAdapterINS1F_15DefaultEpilogueIaSK_SK_NS1E_6thread17LinearCombinationIaLi1EiiLNS1J_9ScaleType4KindE0ELNS_15FloatRoundStyleE2EaEENS1_15EpilogueDefaultEEEEEvvEEEEvNT_6ParamsE,"aw",@nobits
	.sectionflags	@""
	.align	16
	.zero		1024


//--------------------- .nv.shared.reserved.0     --------------------------
	.section	.nv.shared.reserved.0,"aw",@nobits
	.weak		__nv_reservedSMEM_offset_0_alias
	.size		__nv_reservedSMEM_offset_0_alias, 0, 0
	.other		__nv_reservedSMEM_offset_0_alias,@"STO_CUDA_RESERVED_SHARED STV_DEFAULT"
__nv_reservedSMEM_offset_0_alias:
	.zero		0


//--------------------- .nv.global                --------------------------
	.section	.nv.global,"aw",@nobits
.nv.global:
	.type		_ZN40_INTERNAL_68d018b5_4_k_cu_18dd8edf_197464cute1_E,@object
	.size		_ZN40_INTERNAL_68d018b5_4_k_cu_18dd8edf_197464cute1_E,(_ZN40_INTERNAL_68d018b5_4_k_cu_18dd8edf_197464cuda3std3__45__cpo6cbeginE - _ZN40_INTERNAL_68d018b5_4_k_cu_18dd8edf_197464cute1_E)
_ZN40_INTERNAL_68d018b5_4_k_cu_18dd8edf_197464cute1_E:
	.zero		1
	.type		_ZN40_INTERNAL_68d018b5_4_k_cu_18dd8edf_197464cuda3std3__45__cpo6cbeginE,@object
	.size		_ZN40_INTERNAL_68d018b5_4_k_cu_18dd8edf_197464cuda3std3__45__cpo6cbeginE,(_ZN40_INTERNAL_68d018b5_4_k_cu_18dd8edf_197464cuda3std3__48in_placeE - _ZN40_INTERNAL_68d018b5_4_k_cu_18dd8edf_197464cuda3std3__45__cpo6cbeginE)
_ZN40_INTERNAL_68d018b5_4_k_cu_18dd8edf_197464cuda3std3__45__cpo6cbeginE:
	.zero		1
	.type		_ZN40_INTERNAL_68d018b5_4_k_cu_18dd8edf_197464cuda3std3__48in_placeE,@object
	.size		_ZN40_INTERNAL_68d018b5_4_k_cu_18dd8edf_197464cuda3std3__48in_placeE,(_ZN40_INTERNAL_68d018b5_4_k_cu_18dd8edf_197464cuda3std6ranges3__45__cpo9iter_moveE - _ZN40_INTERNAL_68d018b5_4_k_cu_18dd8edf_197464cuda3std3__48in_placeE)
_ZN40_INTERNAL_68d018b5_4_k_cu_18dd8edf_197464cuda3std3__48in_placeE:
	.zero		1
	.type		_ZN40_INTERNAL_68d018b5_4_k_cu_18dd8edf_197464cuda3std6ranges3__45__cpo9iter_moveE,@object
	.size		_ZN40_INTERNAL_68d018b5_4_k_cu_18dd8edf_197464cuda3std6ranges3__45__cpo9iter_moveE,(_ZN40_INTERNAL_68d018b5_4_k_cu_18dd8edf_197464cuda3std3__45__cpo5beginE - _ZN40_INTERNAL_68d018b5_4_k_cu_18dd8edf_197464cuda3std6ranges3__45__cpo9iter_moveE)
_ZN40_INTERNAL_68d018b5_4_k_cu_18dd8edf_197464cuda3std6ranges3__45__cpo9iter_moveE:
	.zero		1
	.type		_ZN40_INTERNAL_68d018b5_4_k_cu_18dd8edf_197464cuda3std3__45__cpo5beginE,@object
	.size		_ZN40_INTERNAL_68d018b5_4_k_cu_18dd8edf_197464cuda3std3__45__cpo5beginE,(_ZN40_INTERNAL_68d018b5_4_k_cu_18dd8edf_197464cuda3std3__442_GLOBAL__N__68d018b5_4_k_cu_18dd8edf_197466ignoreE - _ZN40_INTERNAL_68d018b5_4_k_cu_18dd8edf_197464cuda3std3__45__cpo5beginE)
_ZN40_INTERNAL_68d018b5_4_k_cu_18dd8edf_197464cuda3std3__45__cpo5beginE:
	.zero		1
	.type		_ZN40_INTERNAL_68d018b5_4_k_cu_18dd8edf_197464cuda3std3__442_GLOBAL__N__68d018b5_4_k_cu_18dd8edf_197466ignoreE,@object
	.size		_ZN40_INTERNAL_68d018b5_4_k_cu_18dd8edf_197464cuda3std3__442_GLOBAL__N__68d018b5_4_k_cu_18dd8edf_197466ignoreE,(_ZN40_INTERNAL_68d018b5_4_k_cu_18dd8edf_197464cute7productE - _ZN40_INTERNAL_68d018b5_4_k_cu_18dd8edf_197464cuda3std3__442_GLOBAL__N__68d018b5_4_k_cu_18dd8edf_197466ignoreE)
_ZN40_INTERNAL_68d018b5_4_k_cu_18dd8edf_197464cuda3std3__442_GLOBAL__N__68d018b5_4_k_cu_18dd8edf_197466ignoreE:
	.zero		1
	.type		_ZN40_INTERNAL_68d018b5_4_k_cu_18dd8edf_197464cute7productE,@object
	.size		_ZN40_INTERNAL_68d018b5_4_k_cu_18dd8edf_197464cute7productE,(_ZN40_INTERNAL_68d018b5_4_k_cu_18dd8edf_197464cuda3std3__45__cpo3endE - _ZN40_INTERNAL_68d018b5_4_k_cu_18dd8edf_197464cute7productE)
_ZN40_INTERNAL_68d018b5_4_k_cu_18dd8edf_197464cute7productE:
	.zero		1
	.type		_ZN40_INTERNAL_68d018b5_4_k_cu_18dd8edf_197464cuda3std3__45__cpo3endE,@object
	.size		_ZN40_INTERNAL_68d018b5_4_k_cu_18dd8edf_197464cuda3std3__45__cpo3endE,(_ZN40_INTERNAL_68d018b5_4_k_cu_18dd8edf_197464cuda3std3__419piecewise_constructE - _ZN40_INTERNAL_68d018b5_4_k_cu_18dd8edf_197464cuda3std3__45__cpo3endE)
_ZN40_INTERNAL_68d018b5_4_k_cu_18dd8edf_197464cuda3std3__45__cpo3endE:
	.zero		1
	.type		_ZN40_INTERNAL_68d018b5_4_k_cu_18dd8edf_197464cuda3std3__419piecewise_constructE,@object
	.size		_ZN40_INTERNAL_68d018b5_4_k_cu_18dd8edf_197464cuda3std3__419piecewise_constructE,(_ZN40_INTERNAL_68d018b5_4_k_cu_18dd8edf_197464cuda3std3__45__cpo4cendE - _ZN40_INTERNAL_68d018b5_4_k_cu_18dd8edf_197464cuda3std3__419piecewise_constructE)
_ZN40_INTERNAL_68d018b5_4_k_cu_18dd8edf_197464cuda3std3__419piecewise_constructE:
	.zero		1
	.type		_ZN40_INTERNAL_68d018b5_4_k_cu_18dd8edf_197464cuda3std3__45__cpo4cendE,@object
	.size		_ZN40_INTERNAL_68d018b5_4_k_cu_18dd8edf_197464cuda3std3__45__cpo4cendE,(_ZN40_INTERNAL_68d018b5_4_k_cu_18dd8edf_197464cuda3std6ranges3__45__cpo4swapE - _ZN40_INTERNAL_68d018b5_4_k_cu_18dd8edf_197464cuda3std3__45__cpo4cendE)
_ZN40_INTERNAL_68d018b5_4_k_cu_18dd8edf_197464cuda3std3__45__cpo4cendE:
	.zero		1
	.type		_ZN40_INTERNAL_68d018b5_4_k_cu_18dd8edf_197464cuda3std6ranges3__45__cpo4swapE,@object
	.size		_ZN40_INTERNAL_68d018b5_4_k_cu_18dd8edf_197464cuda3std6ranges3__45__cpo4swapE,(.L_8 - _ZN40_INTERNAL_68d018b5_4_k_cu_18dd8edf_197464cuda3std6ranges3__45__cpo4swapE)
_ZN40_INTERNAL_68d018b5_4_k_cu_18dd8edf_197464cuda3std6ranges3__45__cpo4swapE:
	.zero		1
.L_8:


//--------------------- .nv.constant0._ZN7cutlass13device_kernelINS_4gemm6kernel13GemmUniversalIN4cute5tupleIJiiiiEEENS1_10collective13CollectiveMmaINS1_34MainloopSm90TmaGmmaWarpSpecializedILi22ENS5_IJNS4_1CILi1EEENSA_ILi4EEESB_EEENS1_35KernelTmaWarpSpecializedCooperativeEEENS5_IJNSA_ILi256EEENSA_ILi64EEENSA_ILi32EEEEEEaNS5_IJlSB_lEEEaSK_NS4_8TiledMMAINS4_8MMA_AtomIJNS4_4SM904GMMA26MMA_64x64x32_S32S8S8_SS_TNEEEENS4_6LayoutINS5_IJNSA_ILi2EEESB_SB_EEENS5_IJSB_NSA_ILi0EEESU_EEEEENS5_IJNS4_10UnderscoreESX_SX_EEEEENS4_23SM90_TMA_LOAD_MULTICASTENS4_14ComposedLayoutINS4_7SwizzleILi1ELi4ELi3EEENS4_18smem_ptr_flag_bitsILi8EEENSR_INS5_IJNSA_ILi8EEESI_EEENS5_IJSI_SB_EEEEEEEvNS4_8identityENS4_13SM90_TMA_LOADES1A_vS1B_EENS_8epilogue10collective6detail29Sm90TmaWarpSpecializedAdapterINS1F_15DefaultEpilogueIaSK_SK_NS1E_6thread17LinearCombinationIaLi1EiiLNS1J_9ScaleType4KindE0ELNS_15FloatRoundStyleE2EaEENS1_15EpilogueDefaultEEEEEvvEEEEvNT_6ParamsE --------------------------
	.section	.nv.constant0._ZN7cutlass13device_kernelINS_4gemm6kernel13GemmUniversalIN4cute5tupleIJiiiiEEENS1_10collective13CollectiveMmaINS1_34MainloopSm90TmaGmmaWarpSpecializedILi22ENS5_IJNS4_1CILi1EEENSA_ILi4EEESB_EEENS1_35KernelTmaWarpSpecializedCooperativeEEENS5_IJNSA_ILi256EEENSA_ILi64EEENSA_ILi32EEEEEEaNS5_IJlSB_lEEEaSK_NS4_8TiledMMAINS4_8MMA_AtomIJNS4_4SM904GMMA26MMA_64x64x32_S32S8S8_SS_TNEEEENS4_6LayoutINS5_IJNSA_ILi2EEESB_SB_EEENS5_IJSB_NSA_ILi0EEESU_EEEEENS5_IJNS4_10UnderscoreESX_SX_EEEEENS4_23SM90_TMA_LOAD_MULTICASTENS4_14ComposedLayoutINS4_7SwizzleILi1ELi4ELi3EEENS4_18smem_ptr_flag_bitsILi8EEENSR_INS5_IJNSA_ILi8EEESI_EEENS5_IJSI_SB_EEEEEEEvNS4_8identityENS4_13SM90_TMA_LOADES1A_vS1B_EENS_8epilogue10collective6detail29Sm90TmaWarpSpecializedAdapterINS1F_15DefaultEpilogueIaSK_SK_NS1E_6thread17LinearCombinationIaLi1EiiLNS1J_9ScaleType4KindE0ELNS_15FloatRoundStyleE2EaEENS1_15EpilogueDefaultEEEEEvvEEEEvNT_6ParamsE,"a",@progbits
	.sectionflags	@""
	.align	4
.nv.constant0._ZN7cutlass13device_kernelINS_4gemm6kernel13GemmUniversalIN4cute5tupleIJiiiiEEENS1_10collective13CollectiveMmaINS1_34MainloopSm90TmaGmmaWarpSpecializedILi22ENS5_IJNS4_1CILi1EEENSA_ILi4EEESB_EEENS1_35KernelTmaWarpSpecializedCooperativeEEENS5_IJNSA_ILi256EEENSA_ILi64EEENSA_ILi32EEEEEEaNS5_IJlSB_lEEEaSK_NS4_8TiledMMAINS4_8MMA_AtomIJNS4_4SM904GMMA26MMA_64x64x32_S32S8S8_SS_TNEEEENS4_6LayoutINS5_IJNSA_ILi2EEESB_SB_EEENS5_IJSB_NSA_ILi0EEESU_EEEEENS5_IJNS4_10UnderscoreESX_SX_EEEEENS4_23SM90_TMA_LOAD_MULTICASTENS4_14ComposedLayoutINS4_7SwizzleILi1ELi4ELi3EEENS4_18smem_ptr_flag_bitsILi8EEENSR_INS5_IJNSA_ILi8EEESI_EEENS5_IJSI_SB_EEEEEEEvNS4_8identityENS4_13SM90_TMA_LOADES1A_vS1B_EENS_8epilogue10collective6detail29Sm90TmaWarpSpecializedAdapterINS1F_15DefaultEpilogueIaSK_SK_NS1E_6thread17LinearCombinationIaLi1EiiLNS1J_9ScaleType4KindE0ELNS_15FloatRoundStyleE2EaEENS1_15EpilogueDefaultEEEEEvvEEEEvNT_6ParamsE:
	.zero		1664


//--------------------- SYMBOLS --------------------------

	.type		.nv.reservedSmem.offset0,@object
	.size		.nv.reservedSmem.offset0,0x4
	.type		__assertfail,@function
